//
// Generated by NVIDIA NVVM Compiler
//
// Compiler Build ID: CL-36424714
// Cuda compilation tools, release 13.0, V13.0.88
// Based on NVVM 20.0.0
//

.version 9.0
.target sm_100
.address_size 64

	// .globl	_ZN3cub18CUB_300001_SM_10006detail11EmptyKernelIvEEvv
.global .align 1 .b8 _ZN30_INTERNAL_861abf5e_4_k_cu_main4cuda3std3__45__cpo5beginE[1];
.global .align 1 .b8 _ZN30_INTERNAL_861abf5e_4_k_cu_main4cuda3std3__45__cpo3endE[1];
.global .align 1 .b8 _ZN30_INTERNAL_861abf5e_4_k_cu_main4cuda3std3__45__cpo6cbeginE[1];
.global .align 1 .b8 _ZN30_INTERNAL_861abf5e_4_k_cu_main4cuda3std3__45__cpo4cendE[1];
.global .align 1 .b8 _ZN30_INTERNAL_861abf5e_4_k_cu_main4cuda3std3__45__cpo6rbeginE[1];
.global .align 1 .b8 _ZN30_INTERNAL_861abf5e_4_k_cu_main4cuda3std3__45__cpo4rendE[1];
.global .align 1 .b8 _ZN30_INTERNAL_861abf5e_4_k_cu_main4cuda3std3__45__cpo7crbeginE[1];
.global .align 1 .b8 _ZN30_INTERNAL_861abf5e_4_k_cu_main4cuda3std3__45__cpo5crendE[1];
.global .align 1 .b8 _ZN30_INTERNAL_861abf5e_4_k_cu_main4cuda3std3__432_GLOBAL__N__861abf5e_4_k_cu_main6ignoreE[1];
.global .align 1 .b8 _ZN30_INTERNAL_861abf5e_4_k_cu_main4cuda3std3__419piecewise_constructE[1];
.global .align 1 .b8 _ZN30_INTERNAL_861abf5e_4_k_cu_main4cuda3std3__48in_placeE[1];
.global .align 1 .b8 _ZN30_INTERNAL_861abf5e_4_k_cu_main4cuda3std3__420unreachable_sentinelE[1];
.global .align 1 .b8 _ZN30_INTERNAL_861abf5e_4_k_cu_main4cuda3std3__47nulloptE[1];
.global .align 1 .b8 _ZN30_INTERNAL_861abf5e_4_k_cu_main4cuda3std3__48unexpectE[1];
.global .align 1 .b8 _ZN30_INTERNAL_861abf5e_4_k_cu_main4cuda3std6ranges3__45__cpo4swapE[1];
.global .align 1 .b8 _ZN30_INTERNAL_861abf5e_4_k_cu_main4cuda3std6ranges3__45__cpo9iter_moveE[1];
.global .align 1 .b8 _ZN30_INTERNAL_861abf5e_4_k_cu_main4cuda3std6ranges3__45__cpo5beginE[1];
.global .align 1 .b8 _ZN30_INTERNAL_861abf5e_4_k_cu_main4cuda3std6ranges3__45__cpo3endE[1];
.global .align 1 .b8 _ZN30_INTERNAL_861abf5e_4_k_cu_main4cuda3std6ranges3__45__cpo6cbeginE[1];
.global .align 1 .b8 _ZN30_INTERNAL_861abf5e_4_k_cu_main4cuda3std6ranges3__45__cpo4cendE[1];
.global .align 1 .b8 _ZN30_INTERNAL_861abf5e_4_k_cu_main4cuda3std6ranges3__45__cpo7advanceE[1];
.global .align 1 .b8 _ZN30_INTERNAL_861abf5e_4_k_cu_main4cuda3std6ranges3__45__cpo9iter_swapE[1];
.global .align 1 .b8 _ZN30_INTERNAL_861abf5e_4_k_cu_main4cuda3std6ranges3__45__cpo4nextE[1];
.global .align 1 .b8 _ZN30_INTERNAL_861abf5e_4_k_cu_main4cuda3std6ranges3__45__cpo4prevE[1];
.global .align 1 .b8 _ZN30_INTERNAL_861abf5e_4_k_cu_main4cuda3std6ranges3__45__cpo4dataE[1];
.global .align 1 .b8 _ZN30_INTERNAL_861abf5e_4_k_cu_main4cuda3std6ranges3__45__cpo5cdataE[1];
.global .align 1 .b8 _ZN30_INTERNAL_861abf5e_4_k_cu_main4cuda3std6ranges3__45__cpo4sizeE[1];
.global .align 1 .b8 _ZN30_INTERNAL_861abf5e_4_k_cu_main4cuda3std6ranges3__45__cpo5ssizeE[1];
.global .align 1 .b8 _ZN30_INTERNAL_861abf5e_4_k_cu_main4cuda3std6ranges3__45__cpo8distanceE[1];
.global .align 1 .b8 _ZN30_INTERNAL_861abf5e_4_k_cu_main6thrust24THRUST_300001_SM_1000_NS8cuda_cub3parE[1];
.global .align 1 .b8 _ZN30_INTERNAL_861abf5e_4_k_cu_main6thrust24THRUST_300001_SM_1000_NS8cuda_cub10par_nosyncE[1];
.global .align 1 .b8 _ZN30_INTERNAL_861abf5e_4_k_cu_main6thrust24THRUST_300001_SM_1000_NS6system6detail10sequential3seqE[1];
.global .align 1 .b8 _ZN30_INTERNAL_861abf5e_4_k_cu_main6thrust24THRUST_300001_SM_1000_NS6system3cpp3parE[1];
.global .align 1 .b8 _ZN30_INTERNAL_861abf5e_4_k_cu_main6thrust24THRUST_300001_SM_1000_NS12placeholders2_1E[1];
.global .align 1 .b8 _ZN30_INTERNAL_861abf5e_4_k_cu_main6thrust24THRUST_300001_SM_1000_NS12placeholders2_2E[1];
.global .align 1 .b8 _ZN30_INTERNAL_861abf5e_4_k_cu_main6thrust24THRUST_300001_SM_1000_NS12placeholders2_3E[1];
.global .align 1 .b8 _ZN30_INTERNAL_861abf5e_4_k_cu_main6thrust24THRUST_300001_SM_1000_NS12placeholders2_4E[1];
.global .align 1 .b8 _ZN30_INTERNAL_861abf5e_4_k_cu_main6thrust24THRUST_300001_SM_1000_NS12placeholders2_5E[1];
.global .align 1 .b8 _ZN30_INTERNAL_861abf5e_4_k_cu_main6thrust24THRUST_300001_SM_1000_NS12placeholders2_6E[1];
.global .align 1 .b8 _ZN30_INTERNAL_861abf5e_4_k_cu_main6thrust24THRUST_300001_SM_1000_NS12placeholders2_7E[1];
.global .align 1 .b8 _ZN30_INTERNAL_861abf5e_4_k_cu_main6thrust24THRUST_300001_SM_1000_NS12placeholders2_8E[1];
.global .align 1 .b8 _ZN30_INTERNAL_861abf5e_4_k_cu_main6thrust24THRUST_300001_SM_1000_NS12placeholders2_9E[1];
.global .align 1 .b8 _ZN30_INTERNAL_861abf5e_4_k_cu_main6thrust24THRUST_300001_SM_1000_NS12placeholders3_10E[1];
.global .align 1 .b8 _ZN30_INTERNAL_861abf5e_4_k_cu_main6thrust24THRUST_300001_SM_1000_NS3seqE[1];
.global .align 1 .b8 _ZN30_INTERNAL_861abf5e_4_k_cu_main6thrust24THRUST_300001_SM_1000_NS6deviceE[1];

.visible .entry _ZN3cub18CUB_300001_SM_10006detail11EmptyKernelIvEEvv()
{


	ret;

}
	// .globl	_ZN3cub18CUB_300001_SM_10006detail8for_each13static_kernelINS2_12policy_hub_t12policy_500_tEmN6thrust24THRUST_300001_SM_1000_NS8cuda_cub20__uninitialized_fill7functorINS7_10device_ptrIiEEiEEEEvT0_T1_
.visible .entry _ZN3cub18CUB_300001_SM_10006detail8for_each13static_kernelINS2_12policy_hub_t12policy_500_tEmN6thrust24THRUST_300001_SM_1000_NS8cuda_cub20__uninitialized_fill7functorINS7_10device_ptrIiEEiEEEEvT0_T1_(
	.param .u64 _ZN3cub18CUB_300001_SM_10006detail8for_each13static_kernelINS2_12policy_hub_t12policy_500_tEmN6thrust24THRUST_300001_SM_1000_NS8cuda_cub20__uninitialized_fill7functorINS7_10device_ptrIiEEiEEEEvT0_T1__param_0,
	.param .align 8 .b8 _ZN3cub18CUB_300001_SM_10006detail8for_each13static_kernelINS2_12policy_hub_t12policy_500_tEmN6thrust24THRUST_300001_SM_1000_NS8cuda_cub20__uninitialized_fill7functorINS7_10device_ptrIiEEiEEEEvT0_T1__param_1[16]
)
.maxntid 256
{
	.reg .pred 	%p<4>;
	.reg .b16 	%rs<5>;
	.reg .b32 	%r<12>;
	.reg .b64 	%rd<16>;

	ld.param.u32 	%r3, [_ZN3cub18CUB_300001_SM_10006detail8for_each13static_kernelINS2_12policy_hub_t12policy_500_tEmN6thrust24THRUST_300001_SM_1000_NS8cuda_cub20__uninitialized_fill7functorINS7_10device_ptrIiEEiEEEEvT0_T1__param_1+8];
	ld.param.u64 	%rd4, [_ZN3cub18CUB_300001_SM_10006detail8for_each13static_kernelINS2_12policy_hub_t12policy_500_tEmN6thrust24THRUST_300001_SM_1000_NS8cuda_cub20__uninitialized_fill7functorINS7_10device_ptrIiEEiEEEEvT0_T1__param_1];
	ld.param.u64 	%rd5, [_ZN3cub18CUB_300001_SM_10006detail8for_each13static_kernelINS2_12policy_hub_t12policy_500_tEmN6thrust24THRUST_300001_SM_1000_NS8cuda_cub20__uninitialized_fill7functorINS7_10device_ptrIiEEiEEEEvT0_T1__param_0];
	mov.u32 	%r9, %ctaid.x;
	mul.wide.u32 	%rd1, %r9, 512;
	sub.s64 	%rd2, %rd5, %rd1;
	setp.lt.u64 	%p1, %rd2, 512;
	@%p1 bra 	$L__BB1_2;
	mov.u32 	%r11, %tid.x;
	cvta.to.global.u64 	%rd11, %rd4;
	cvt.u64.u32 	%rd12, %r11;
	add.s64 	%rd13, %rd1, %rd12;
	shl.b64 	%rd14, %rd13, 2;
	add.s64 	%rd15, %rd11, %rd14;
	st.global.u32 	[%rd15], %r3;
	st.global.u32 	[%rd15+1024], %r3;
	bra.uni 	$L__BB1_6;
$L__BB1_2:
	cvta.to.global.u64 	%rd6, %rd4;
	mov.u32 	%r2, %tid.x;
	cvt.u64.u32 	%rd7, %r2;
	setp.le.u64 	%p2, %rd2, %rd7;
	add.s64 	%rd8, %rd1, %rd7;
	shl.b64 	%rd9, %rd8, 2;
	add.s64 	%rd3, %rd6, %rd9;
	@%p2 bra 	$L__BB1_4;
	st.global.u32 	[%rd3], %r3;
$L__BB1_4:
	add.s32 	%r10, %r2, 256;
	cvt.u64.u32 	%rd10, %r10;
	setp.le.u64 	%p3, %rd2, %rd10;
	@%p3 bra 	$L__BB1_6;
	st.global.u32 	[%rd3+1024], %r3;
$L__BB1_6:
	ret;

}
	// .globl	_ZN3cub18CUB_300001_SM_10006detail9transform16transform_kernelINS2_10policy_hubILb1EN4cuda3std3__45tupleIJN6thrust24THRUST_300001_SM_1000_NS6detail15normal_iteratorINSA_10device_ptrIiEEEESF_EEEE10policy1000Ei5saxpySF_JPiSK_EEEvT0_iT1_T2_DpNS2_10kernel_argIT3_EE
.visible .entry _ZN3cub18CUB_300001_SM_10006detail9transform16transform_kernelINS2_10policy_hubILb1EN4cuda3std3__45tupleIJN6thrust24THRUST_300001_SM_1000_NS6detail15normal_iteratorINSA_10device_ptrIiEEEESF_EEEE10policy1000Ei5saxpySF_JPiSK_EEEvT0_iT1_T2_DpNS2_10kernel_argIT3_EE(
	.param .u32 _ZN3cub18CUB_300001_SM_10006detail9transform16transform_kernelINS2_10policy_hubILb1EN4cuda3std3__45tupleIJN6thrust24THRUST_300001_SM_1000_NS6detail15normal_iteratorINSA_10device_ptrIiEEEESF_EEEE10policy1000Ei5saxpySF_JPiSK_EEEvT0_iT1_T2_DpNS2_10kernel_argIT3_EE_param_0,
	.param .u32 _ZN3cub18CUB_300001_SM_10006detail9transform16transform_kernelINS2_10policy_hubILb1EN4cuda3std3__45tupleIJN6thrust24THRUST_300001_SM_1000_NS6detail15normal_iteratorINSA_10device_ptrIiEEEESF_EEEE10policy1000Ei5saxpySF_JPiSK_EEEvT0_iT1_T2_DpNS2_10kernel_argIT3_EE_param_1,
	.param .align 4 .b8 _ZN3cub18CUB_300001_SM_10006detail9transform16transform_kernelINS2_10policy_hubILb1EN4cuda3std3__45tupleIJN6thrust24THRUST_300001_SM_1000_NS6detail15normal_iteratorINSA_10device_ptrIiEEEESF_EEEE10policy1000Ei5saxpySF_JPiSK_EEEvT0_iT1_T2_DpNS2_10kernel_argIT3_EE_param_2[4],
	.param .align 8 .b8 _ZN3cub18CUB_300001_SM_10006detail9transform16transform_kernelINS2_10policy_hubILb1EN4cuda3std3__45tupleIJN6thrust24THRUST_300001_SM_1000_NS6detail15normal_iteratorINSA_10device_ptrIiEEEESF_EEEE10policy1000Ei5saxpySF_JPiSK_EEEvT0_iT1_T2_DpNS2_10kernel_argIT3_EE_param_3[8],
	.param .align 8 .b8 _ZN3cub18CUB_300001_SM_10006detail9transform16transform_kernelINS2_10policy_hubILb1EN4cuda3std3__45tupleIJN6thrust24THRUST_300001_SM_1000_NS6detail15normal_iteratorINSA_10device_ptrIiEEEESF_EEEE10policy1000Ei5saxpySF_JPiSK_EEEvT0_iT1_T2_DpNS2_10kernel_argIT3_EE_param_4[16],
	.param .align 8 .b8 _ZN3cub18CUB_300001_SM_10006detail9transform16transform_kernelINS2_10policy_hubILb1EN4cuda3std3__45tupleIJN6thrust24THRUST_300001_SM_1000_NS6detail15normal_iteratorINSA_10device_ptrIiEEEESF_EEEE10policy1000Ei5saxpySF_JPiSK_EEEvT0_iT1_T2_DpNS2_10kernel_argIT3_EE_param_5[16]
)
.maxntid 128
{
	.reg .pred 	%p<38>;
	.reg .b32 	%r<203>;
	.reg .b32 	%f<31>;
	.reg .b64 	%rd<97>;

	ld.param.u32 	%r46, [_ZN3cub18CUB_300001_SM_10006detail9transform16transform_kernelINS2_10policy_hubILb1EN4cuda3std3__45tupleIJN6thrust24THRUST_300001_SM_1000_NS6detail15normal_iteratorINSA_10device_ptrIiEEEESF_EEEE10policy1000Ei5saxpySF_JPiSK_EEEvT0_iT1_T2_DpNS2_10kernel_argIT3_EE_param_2];
	ld.param.u32 	%r47, [_ZN3cub18CUB_300001_SM_10006detail9transform16transform_kernelINS2_10policy_hubILb1EN4cuda3std3__45tupleIJN6thrust24THRUST_300001_SM_1000_NS6detail15normal_iteratorINSA_10device_ptrIiEEEESF_EEEE10policy1000Ei5saxpySF_JPiSK_EEEvT0_iT1_T2_DpNS2_10kernel_argIT3_EE_param_0];
	ld.param.u64 	%rd27, [_ZN3cub18CUB_300001_SM_10006detail9transform16transform_kernelINS2_10policy_hubILb1EN4cuda3std3__45tupleIJN6thrust24THRUST_300001_SM_1000_NS6detail15normal_iteratorINSA_10device_ptrIiEEEESF_EEEE10policy1000Ei5saxpySF_JPiSK_EEEvT0_iT1_T2_DpNS2_10kernel_argIT3_EE_param_5];
	ld.param.u64 	%rd25, [_ZN3cub18CUB_300001_SM_10006detail9transform16transform_kernelINS2_10policy_hubILb1EN4cuda3std3__45tupleIJN6thrust24THRUST_300001_SM_1000_NS6detail15normal_iteratorINSA_10device_ptrIiEEEESF_EEEE10policy1000Ei5saxpySF_JPiSK_EEEvT0_iT1_T2_DpNS2_10kernel_argIT3_EE_param_4];
	ld.param.u64 	%rd29, [_ZN3cub18CUB_300001_SM_10006detail9transform16transform_kernelINS2_10policy_hubILb1EN4cuda3std3__45tupleIJN6thrust24THRUST_300001_SM_1000_NS6detail15normal_iteratorINSA_10device_ptrIiEEEESF_EEEE10policy1000Ei5saxpySF_JPiSK_EEEvT0_iT1_T2_DpNS2_10kernel_argIT3_EE_param_3];
	ld.param.u32 	%r45, [_ZN3cub18CUB_300001_SM_10006detail9transform16transform_kernelINS2_10policy_hubILb1EN4cuda3std3__45tupleIJN6thrust24THRUST_300001_SM_1000_NS6detail15normal_iteratorINSA_10device_ptrIiEEEESF_EEEE10policy1000Ei5saxpySF_JPiSK_EEEvT0_iT1_T2_DpNS2_10kernel_argIT3_EE_param_1];
	cvta.to.global.u64 	%rd1, %rd29;
	cvta.to.global.u64 	%rd2, %rd25;
	cvta.to.global.u64 	%rd3, %rd27;
	shl.b32 	%r1, %r45, 7;
	mov.u32 	%r48, %ctaid.x;
	mul.lo.s32 	%r2, %r1, %r48;
	sub.s32 	%r3, %r47, %r2;
	min.s32 	%r4, %r1, %r3;
	shl.b32 	%r5, %r4, 2;
	mov.u32 	%r6, %tid.x;
	shl.b32 	%r193, %r6, 7;
	setp.ge.s32 	%p1, %r193, %r5;
	@%p1 bra 	$L__BB2_5;
	mul.wide.u32 	%rd4, %r6, 128;
	add.s64 	%rd30, %rd2, %rd4;
	mul.wide.s32 	%rd5, %r2, 4;
	add.s64 	%rd94, %rd30, %rd5;
	mov.u32 	%r192, %r193;
$L__BB2_2:
	.pragma "nounroll";
	// begin inline asm
	prefetch.global.L2 [%rd94];
	// end inline asm
	add.s32 	%r192, %r192, 16384;
	add.s64 	%rd94, %rd94, 16384;
	setp.lt.s32 	%p2, %r192, %r5;
	@%p2 bra 	$L__BB2_2;
	add.s64 	%rd32, %rd3, %rd4;
	add.s64 	%rd95, %rd32, %rd5;
$L__BB2_4:
	.pragma "nounroll";
	// begin inline asm
	prefetch.global.L2 [%rd95];
	// end inline asm
	add.s32 	%r193, %r193, 16384;
	add.s64 	%rd95, %rd95, 16384;
	setp.lt.s32 	%p3, %r193, %r5;
	@%p3 bra 	$L__BB2_4;
$L__BB2_5:
	mul.wide.s32 	%rd96, %r2, 4;
	add.s64 	%rd12, %rd2, %rd96;
	add.s64 	%rd13, %rd3, %rd96;
	add.s64 	%rd14, %rd1, %rd96;
	setp.gt.s32 	%p4, %r1, %r3;
	@%p4 bra 	$L__BB2_18;
	setp.lt.s32 	%p5, %r45, 1;
	@%p5 bra 	$L__BB2_59;
	and.b32  	%r13, %r45, 7;
	setp.lt.u32 	%p6, %r45, 8;
	mov.b32 	%r201, 0;
	@%p6 bra 	$L__BB2_10;
	and.b32  	%r50, %r45, 2147483640;
	neg.s32 	%r195, %r50;
	mul.wide.u32 	%rd35, %r6, 4;
	add.s64 	%rd15, %rd1, %rd35;
	add.s64 	%rd36, %rd96, 1536;
	add.s64 	%rd17, %rd2, %rd36;
	add.s32 	%r194, %r6, 128;
	add.s64 	%rd18, %rd3, %rd36;
	add.s64 	%rd19, %rd1, %rd36;
$L__BB2_9:
	.pragma "nounroll";
	and.b32  	%r201, %r45, 2147483640;
	mul.wide.s32 	%rd37, %r194, 4;
	add.s64 	%rd38, %rd17, %rd37;
	add.s64 	%rd39, %rd18, %rd37;
	add.s64 	%rd40, %rd19, %rd37;
	cvta.to.global.u64 	%rd41, %rd25;
	mul.wide.u32 	%rd42, %r6, 4;
	add.s64 	%rd43, %rd41, %rd42;
	add.s64 	%rd44, %rd43, %rd96;
	ld.global.u32 	%r51, [%rd44];
	cvta.to.global.u64 	%rd45, %rd27;
	add.s64 	%rd46, %rd45, %rd42;
	add.s64 	%rd47, %rd46, %rd96;
	ld.global.u32 	%r52, [%rd47];
	mad.lo.s32 	%r53, %r51, %r46, %r52;
	cvt.rn.f32.s32 	%f1, %r53;
	cvt.rzi.s32.f32 	%r54, %f1;
	add.s64 	%rd48, %rd15, %rd96;
	st.global.u32 	[%rd48], %r54;
	ld.global.u32 	%r55, [%rd38+-1536];
	ld.global.u32 	%r56, [%rd39+-1536];
	mad.lo.s32 	%r57, %r55, %r46, %r56;
	cvt.rn.f32.s32 	%f2, %r57;
	cvt.rzi.s32.f32 	%r58, %f2;
	st.global.u32 	[%rd40+-1536], %r58;
	ld.global.u32 	%r59, [%rd38+-1024];
	ld.global.u32 	%r60, [%rd39+-1024];
	mad.lo.s32 	%r61, %r59, %r46, %r60;
	cvt.rn.f32.s32 	%f3, %r61;
	cvt.rzi.s32.f32 	%r62, %f3;
	st.global.u32 	[%rd40+-1024], %r62;
	ld.global.u32 	%r63, [%rd38+-512];
	ld.global.u32 	%r64, [%rd39+-512];
	mad.lo.s32 	%r65, %r63, %r46, %r64;
	cvt.rn.f32.s32 	%f4, %r65;
	cvt.rzi.s32.f32 	%r66, %f4;
	st.global.u32 	[%rd40+-512], %r66;
	ld.global.u32 	%r67, [%rd38];
	ld.global.u32 	%r68, [%rd39];
	mad.lo.s32 	%r69, %r67, %r46, %r68;
	cvt.rn.f32.s32 	%f5, %r69;
	cvt.rzi.s32.f32 	%r70, %f5;
	st.global.u32 	[%rd40], %r70;
	ld.global.u32 	%r71, [%rd38+512];
	ld.global.u32 	%r72, [%rd39+512];
	mad.lo.s32 	%r73, %r71, %r46, %r72;
	cvt.rn.f32.s32 	%f6, %r73;
	cvt.rzi.s32.f32 	%r74, %f6;
	st.global.u32 	[%rd40+512], %r74;
	ld.global.u32 	%r75, [%rd38+1024];
	ld.global.u32 	%r76, [%rd39+1024];
	mad.lo.s32 	%r77, %r75, %r46, %r76;
	cvt.rn.f32.s32 	%f7, %r77;
	cvt.rzi.s32.f32 	%r78, %f7;
	st.global.u32 	[%rd40+1024], %r78;
	ld.global.u32 	%r79, [%rd38+1536];
	ld.global.u32 	%r80, [%rd39+1536];
	mad.lo.s32 	%r81, %r79, %r46, %r80;
	cvt.rn.f32.s32 	%f8, %r81;
	cvt.rzi.s32.f32 	%r82, %f8;
	st.global.u32 	[%rd40+1536], %r82;
	add.s32 	%r195, %r195, 8;
	add.s64 	%rd96, %rd96, 4096;
	add.s32 	%r194, %r194, 1024;
	setp.eq.s32 	%p7, %r195, 0;
	@%p7 bra 	$L__BB2_10;
	bra.uni 	$L__BB2_9;
$L__BB2_10:
	setp.eq.s32 	%p8, %r13, 0;
	@%p8 bra 	$L__BB2_59;
	and.b32  	%r40, %r45, 3;
	setp.lt.u32 	%p9, %r13, 4;
	@%p9 bra 	$L__BB2_13;
	shl.b32 	%r83, %r201, 7;
	add.s32 	%r84, %r83, %r6;
	mul.wide.s32 	%rd49, %r84, 4;
	add.s64 	%rd50, %rd12, %rd49;
	ld.global.u32 	%r85, [%rd50];
	add.s64 	%rd51, %rd13, %rd49;
	ld.global.u32 	%r86, [%rd51];
	mad.lo.s32 	%r87, %r85, %r46, %r86;
	cvt.rn.f32.s32 	%f9, %r87;
	cvt.rzi.s32.f32 	%r88, %f9;
	add.s64 	%rd52, %rd14, %rd49;
	st.global.u32 	[%rd52], %r88;
	ld.global.u32 	%r89, [%rd50+512];
	ld.global.u32 	%r90, [%rd51+512];
	mad.lo.s32 	%r91, %r89, %r46, %r90;
	cvt.rn.f32.s32 	%f10, %r91;
	cvt.rzi.s32.f32 	%r92, %f10;
	st.global.u32 	[%rd52+512], %r92;
	ld.global.u32 	%r93, [%rd50+1024];
	ld.global.u32 	%r94, [%rd51+1024];
	mad.lo.s32 	%r95, %r93, %r46, %r94;
	cvt.rn.f32.s32 	%f11, %r95;
	cvt.rzi.s32.f32 	%r96, %f11;
	st.global.u32 	[%rd52+1024], %r96;
	ld.global.u32 	%r97, [%rd50+1536];
	ld.global.u32 	%r98, [%rd51+1536];
	mad.lo.s32 	%r99, %r97, %r46, %r98;
	cvt.rn.f32.s32 	%f12, %r99;
	cvt.rzi.s32.f32 	%r100, %f12;
	st.global.u32 	[%rd52+1536], %r100;
	add.s32 	%r201, %r201, 4;
$L__BB2_13:
	setp.eq.s32 	%p10, %r40, 0;
	@%p10 bra 	$L__BB2_59;
	setp.eq.s32 	%p11, %r40, 1;
	@%p11 bra 	$L__BB2_16;
	shl.b32 	%r101, %r201, 7;
	add.s32 	%r102, %r101, %r6;
	mul.wide.s32 	%rd53, %r102, 4;
	add.s64 	%rd54, %rd12, %rd53;
	ld.global.u32 	%r103, [%rd54];
	add.s64 	%rd55, %rd13, %rd53;
	ld.global.u32 	%r104, [%rd55];
	mad.lo.s32 	%r105, %r103, %r46, %r104;
	cvt.rn.f32.s32 	%f13, %r105;
	cvt.rzi.s32.f32 	%r106, %f13;
	add.s64 	%rd56, %rd14, %rd53;
	st.global.u32 	[%rd56], %r106;
	ld.global.u32 	%r107, [%rd54+512];
	ld.global.u32 	%r108, [%rd55+512];
	mad.lo.s32 	%r109, %r107, %r46, %r108;
	cvt.rn.f32.s32 	%f14, %r109;
	cvt.rzi.s32.f32 	%r110, %f14;
	st.global.u32 	[%rd56+512], %r110;
	add.s32 	%r201, %r201, 2;
$L__BB2_16:
	and.b32  	%r111, %r45, 1;
	setp.eq.b32 	%p12, %r111, 1;
	not.pred 	%p13, %p12;
	@%p13 bra 	$L__BB2_59;
	shl.b32 	%r112, %r201, 7;
	add.s32 	%r113, %r112, %r6;
	mul.wide.s32 	%rd57, %r113, 4;
	add.s64 	%rd58, %rd12, %rd57;
	ld.global.u32 	%r114, [%rd58];
	add.s64 	%rd59, %rd13, %rd57;
	ld.global.u32 	%r115, [%rd59];
	mad.lo.s32 	%r116, %r114, %r46, %r115;
	cvt.rn.f32.s32 	%f15, %r116;
	cvt.rzi.s32.f32 	%r117, %f15;
	add.s64 	%rd60, %rd14, %rd57;
	st.global.u32 	[%rd60], %r117;
	bra.uni 	$L__BB2_59;
$L__BB2_18:
	setp.lt.s32 	%p14, %r45, 1;
	@%p14 bra 	$L__BB2_59;
	and.b32  	%r16, %r45, 7;
	setp.lt.u32 	%p15, %r45, 8;
	mov.b32 	%r197, 0;
	@%p15 bra 	$L__BB2_38;
	and.b32  	%r197, %r45, 2147483640;
	mov.b32 	%r196, 0;
$L__BB2_21:
	.pragma "nounroll";
	shl.b32 	%r120, %r196, 7;
	add.s32 	%r24, %r120, %r6;
	setp.ge.s32 	%p16, %r24, %r4;
	@%p16 bra 	$L__BB2_23;
	mul.wide.u32 	%rd61, %r24, 4;
	add.s64 	%rd62, %rd12, %rd61;
	ld.global.u32 	%r121, [%rd62];
	add.s64 	%rd63, %rd13, %rd61;
	ld.global.u32 	%r122, [%rd63];
	mad.lo.s32 	%r123, %r121, %r46, %r122;
	cvt.rn.f32.s32 	%f16, %r123;
	cvt.rzi.s32.f32 	%r124, %f16;
	add.s64 	%rd64, %rd14, %rd61;
	st.global.u32 	[%rd64], %r124;
$L__BB2_23:
	add.s32 	%r125, %r24, 128;
	setp.ge.s32 	%p17, %r125, %r4;
	mul.wide.s32 	%rd65, %r125, 4;
	add.s64 	%rd22, %rd12, %rd65;
	add.s64 	%rd23, %rd13, %rd65;
	add.s64 	%rd24, %rd14, %rd65;
	@%p17 bra 	$L__BB2_25;
	ld.global.u32 	%r126, [%rd22];
	ld.global.u32 	%r127, [%rd23];
	mad.lo.s32 	%r128, %r126, %r46, %r127;
	cvt.rn.f32.s32 	%f17, %r128;
	cvt.rzi.s32.f32 	%r129, %f17;
	st.global.u32 	[%rd24], %r129;
$L__BB2_25:
	add.s32 	%r130, %r24, 256;
	setp.ge.s32 	%p18, %r130, %r4;
	@%p18 bra 	$L__BB2_27;
	ld.global.u32 	%r131, [%rd22+512];
	ld.global.u32 	%r132, [%rd23+512];
	mad.lo.s32 	%r133, %r131, %r46, %r132;
	cvt.rn.f32.s32 	%f18, %r133;
	cvt.rzi.s32.f32 	%r134, %f18;
	st.global.u32 	[%rd24+512], %r134;
$L__BB2_27:
	add.s32 	%r135, %r24, 384;
	setp.ge.s32 	%p19, %r135, %r4;
	@%p19 bra 	$L__BB2_29;
	ld.global.u32 	%r136, [%rd22+1024];
	ld.global.u32 	%r137, [%rd23+1024];
	mad.lo.s32 	%r138, %r136, %r46, %r137;
	cvt.rn.f32.s32 	%f19, %r138;
	cvt.rzi.s32.f32 	%r139, %f19;
	st.global.u32 	[%rd24+1024], %r139;
$L__BB2_29:
	add.s32 	%r140, %r24, 512;
	setp.ge.s32 	%p20, %r140, %r4;
	@%p20 bra 	$L__BB2_31;
	ld.global.u32 	%r141, [%rd22+1536];
	ld.global.u32 	%r142, [%rd23+1536];
	mad.lo.s32 	%r143, %r141, %r46, %r142;
	cvt.rn.f32.s32 	%f20, %r143;
	cvt.rzi.s32.f32 	%r144, %f20;
	st.global.u32 	[%rd24+1536], %r144;
$L__BB2_31:
	add.s32 	%r145, %r24, 640;
	setp.ge.s32 	%p21, %r145, %r4;
	@%p21 bra 	$L__BB2_33;
	ld.global.u32 	%r146, [%rd22+2048];
	ld.global.u32 	%r147, [%rd23+2048];
	mad.lo.s32 	%r148, %r146, %r46, %r147;
	cvt.rn.f32.s32 	%f21, %r148;
	cvt.rzi.s32.f32 	%r149, %f21;
	st.global.u32 	[%rd24+2048], %r149;
$L__BB2_33:
	add.s32 	%r150, %r24, 768;
	setp.ge.s32 	%p22, %r150, %r4;
	@%p22 bra 	$L__BB2_35;
	ld.global.u32 	%r151, [%rd22+2560];
	ld.global.u32 	%r152, [%rd23+2560];
	mad.lo.s32 	%r153, %r151, %r46, %r152;
	cvt.rn.f32.s32 	%f22, %r153;
	cvt.rzi.s32.f32 	%r154, %f22;
	st.global.u32 	[%rd24+2560], %r154;
$L__BB2_35:
	add.s32 	%r155, %r24, 896;
	setp.ge.s32 	%p23, %r155, %r4;
	@%p23 bra 	$L__BB2_37;
	ld.global.u32 	%r156, [%rd22+3072];
	ld.global.u32 	%r157, [%rd23+3072];
	mad.lo.s32 	%r158, %r156, %r46, %r157;
	cvt.rn.f32.s32 	%f23, %r158;
	cvt.rzi.s32.f32 	%r159, %f23;
	st.global.u32 	[%rd24+3072], %r159;
$L__BB2_37:
	add.s32 	%r196, %r196, 8;
	setp.ne.s32 	%p24, %r196, %r197;
	@%p24 bra 	$L__BB2_21;
$L__BB2_38:
	setp.eq.s32 	%p25, %r16, 0;
	@%p25 bra 	$L__BB2_59;
	and.b32  	%r27, %r45, 3;
	setp.lt.u32 	%p26, %r16, 4;
	@%p26 bra 	$L__BB2_49;
	shl.b32 	%r160, %r197, 7;
	add.s32 	%r28, %r160, %r6;
	setp.ge.s32 	%p27, %r28, %r4;
	@%p27 bra 	$L__BB2_42;
	mul.wide.s32 	%rd66, %r28, 4;
	add.s64 	%rd67, %rd12, %rd66;
	ld.global.u32 	%r161, [%rd67];
	add.s64 	%rd68, %rd13, %rd66;
	ld.global.u32 	%r162, [%rd68];
	mad.lo.s32 	%r163, %r161, %r46, %r162;
	cvt.rn.f32.s32 	%f24, %r163;
	cvt.rzi.s32.f32 	%r164, %f24;
	add.s64 	%rd69, %rd14, %rd66;
	st.global.u32 	[%rd69], %r164;
$L__BB2_42:
	add.s32 	%r29, %r28, 128;
	setp.ge.s32 	%p28, %r29, %r4;
	@%p28 bra 	$L__BB2_44;
	mul.wide.s32 	%rd70, %r29, 4;
	add.s64 	%rd71, %rd12, %rd70;
	ld.global.u32 	%r165, [%rd71];
	add.s64 	%rd72, %rd13, %rd70;
	ld.global.u32 	%r166, [%rd72];
	mad.lo.s32 	%r167, %r165, %r46, %r166;
	cvt.rn.f32.s32 	%f25, %r167;
	cvt.rzi.s32.f32 	%r168, %f25;
	add.s64 	%rd73, %rd14, %rd70;
	st.global.u32 	[%rd73], %r168;
$L__BB2_44:
	add.s32 	%r30, %r28, 256;
	setp.ge.s32 	%p29, %r30, %r4;
	@%p29 bra 	$L__BB2_46;
	mul.wide.s32 	%rd74, %r30, 4;
	add.s64 	%rd75, %rd12, %rd74;
	ld.global.u32 	%r169, [%rd75];
	add.s64 	%rd76, %rd13, %rd74;
	ld.global.u32 	%r170, [%rd76];
	mad.lo.s32 	%r171, %r169, %r46, %r170;
	cvt.rn.f32.s32 	%f26, %r171;
	cvt.rzi.s32.f32 	%r172, %f26;
	add.s64 	%rd77, %rd14, %rd74;
	st.global.u32 	[%rd77], %r172;
$L__BB2_46:
	add.s32 	%r31, %r28, 384;
	setp.ge.s32 	%p30, %r31, %r4;
	@%p30 bra 	$L__BB2_48;
	mul.wide.s32 	%rd78, %r31, 4;
	add.s64 	%rd79, %rd12, %rd78;
	ld.global.u32 	%r173, [%rd79];
	add.s64 	%rd80, %rd13, %rd78;
	ld.global.u32 	%r174, [%rd80];
	mad.lo.s32 	%r175, %r173, %r46, %r174;
	cvt.rn.f32.s32 	%f27, %r175;
	cvt.rzi.s32.f32 	%r176, %f27;
	add.s64 	%rd81, %rd14, %rd78;
	st.global.u32 	[%rd81], %r176;
$L__BB2_48:
	add.s32 	%r197, %r197, 4;
$L__BB2_49:
	setp.eq.s32 	%p31, %r27, 0;
	@%p31 bra 	$L__BB2_59;
	setp.eq.s32 	%p32, %r27, 1;
	@%p32 bra 	$L__BB2_56;
	shl.b32 	%r177, %r197, 7;
	add.s32 	%r34, %r177, %r6;
	setp.ge.s32 	%p33, %r34, %r4;
	@%p33 bra 	$L__BB2_53;
	mul.wide.s32 	%rd82, %r34, 4;
	add.s64 	%rd83, %rd12, %rd82;
	ld.global.u32 	%r178, [%rd83];
	add.s64 	%rd84, %rd13, %rd82;
	ld.global.u32 	%r179, [%rd84];
	mad.lo.s32 	%r180, %r178, %r46, %r179;
	cvt.rn.f32.s32 	%f28, %r180;
	cvt.rzi.s32.f32 	%r181, %f28;
	add.s64 	%rd85, %rd14, %rd82;
	st.global.u32 	[%rd85], %r181;
$L__BB2_53:
	add.s32 	%r35, %r34, 128;
	setp.ge.s32 	%p34, %r35, %r4;
	@%p34 bra 	$L__BB2_55;
	mul.wide.s32 	%rd86, %r35, 4;
	add.s64 	%rd87, %rd12, %rd86;
	ld.global.u32 	%r182, [%rd87];
	add.s64 	%rd88, %rd13, %rd86;
	ld.global.u32 	%r183, [%rd88];
	mad.lo.s32 	%r184, %r182, %r46, %r183;
	cvt.rn.f32.s32 	%f29, %r184;
	cvt.rzi.s32.f32 	%r185, %f29;
	add.s64 	%rd89, %rd14, %rd86;
	st.global.u32 	[%rd89], %r185;
$L__BB2_55:
	add.s32 	%r197, %r197, 2;
$L__BB2_56:
	and.b32  	%r186, %r45, 1;
	setp.eq.b32 	%p35, %r186, 1;
	not.pred 	%p36, %p35;
	@%p36 bra 	$L__BB2_59;
	shl.b32 	%r187, %r197, 7;
	add.s32 	%r38, %r187, %r6;
	setp.ge.s32 	%p37, %r38, %r4;
	@%p37 bra 	$L__BB2_59;
	mul.wide.s32 	%rd90, %r38, 4;
	add.s64 	%rd91, %rd12, %rd90;
	ld.global.u32 	%r188, [%rd91];
	add.s64 	%rd92, %rd13, %rd90;
	ld.global.u32 	%r189, [%rd92];
	mad.lo.s32 	%r190, %r188, %r46, %r189;
	cvt.rn.f32.s32 	%f30, %r190;
	cvt.rzi.s32.f32 	%r191, %f30;
	add.s64 	%rd93, %rd14, %rd90;
	st.global.u32 	[%rd93], %r191;
$L__BB2_59:
	ret;

}
	// .globl	_ZN3cub18CUB_300001_SM_10006detail9transform16transform_kernelINS2_10policy_hubILb1EN4cuda3std3__45tupleIJN6thrust24THRUST_300001_SM_1000_NS6detail15normal_iteratorINSA_10device_ptrIiEEEESF_EEEE10policy1000El5saxpySF_JPiSK_EEEvT0_iT1_T2_DpNS2_10kernel_argIT3_EE
.visible .entry _ZN3cub18CUB_300001_SM_10006detail9transform16transform_kernelINS2_10policy_hubILb1EN4cuda3std3__45tupleIJN6thrust24THRUST_300001_SM_1000_NS6detail15normal_iteratorINSA_10device_ptrIiEEEESF_EEEE10policy1000El5saxpySF_JPiSK_EEEvT0_iT1_T2_DpNS2_10kernel_argIT3_EE(
	.param .u64 _ZN3cub18CUB_300001_SM_10006detail9transform16transform_kernelINS2_10policy_hubILb1EN4cuda3std3__45tupleIJN6thrust24THRUST_300001_SM_1000_NS6detail15normal_iteratorINSA_10device_ptrIiEEEESF_EEEE10policy1000El5saxpySF_JPiSK_EEEvT0_iT1_T2_DpNS2_10kernel_argIT3_EE_param_0,
	.param .u32 _ZN3cub18CUB_300001_SM_10006detail9transform16transform_kernelINS2_10policy_hubILb1EN4cuda3std3__45tupleIJN6thrust24THRUST_300001_SM_1000_NS6detail15normal_iteratorINSA_10device_ptrIiEEEESF_EEEE10policy1000El5saxpySF_JPiSK_EEEvT0_iT1_T2_DpNS2_10kernel_argIT3_EE_param_1,
	.param .align 4 .b8 _ZN3cub18CUB_300001_SM_10006detail9transform16transform_kernelINS2_10policy_hubILb1EN4cuda3std3__45tupleIJN6thrust24THRUST_300001_SM_1000_NS6detail15normal_iteratorINSA_10device_ptrIiEEEESF_EEEE10policy1000El5saxpySF_JPiSK_EEEvT0_iT1_T2_DpNS2_10kernel_argIT3_EE_param_2[4],
	.param .align 8 .b8 _ZN3cub18CUB_300001_SM_10006detail9transform16transform_kernelINS2_10policy_hubILb1EN4cuda3std3__45tupleIJN6thrust24THRUST_300001_SM_1000_NS6detail15normal_iteratorINSA_10device_ptrIiEEEESF_EEEE10policy1000El5saxpySF_JPiSK_EEEvT0_iT1_T2_DpNS2_10kernel_argIT3_EE_param_3[8],
	.param .align 8 .b8 _ZN3cub18CUB_300001_SM_10006detail9transform16transform_kernelINS2_10policy_hubILb1EN4cuda3std3__45tupleIJN6thrust24THRUST_300001_SM_1000_NS6detail15normal_iteratorINSA_10device_ptrIiEEEESF_EEEE10policy1000El5saxpySF_JPiSK_EEEvT0_iT1_T2_DpNS2_10kernel_argIT3_EE_param_4[16],
	.param .align 8 .b8 _ZN3cub18CUB_300001_SM_10006detail9transform16transform_kernelINS2_10policy_hubILb1EN4cuda3std3__45tupleIJN6thrust24THRUST_300001_SM_1000_NS6detail15normal_iteratorINSA_10device_ptrIiEEEESF_EEEE10policy1000El5saxpySF_JPiSK_EEEvT0_iT1_T2_DpNS2_10kernel_argIT3_EE_param_5[16]
)
.maxntid 128
{
	.reg .pred 	%p<38>;
	.reg .b32 	%r<200>;
	.reg .b32 	%f<31>;
	.reg .b64 	%rd<103>;

	ld.param.u32 	%r44, [_ZN3cub18CUB_300001_SM_10006detail9transform16transform_kernelINS2_10policy_hubILb1EN4cuda3std3__45tupleIJN6thrust24THRUST_300001_SM_1000_NS6detail15normal_iteratorINSA_10device_ptrIiEEEESF_EEEE10policy1000El5saxpySF_JPiSK_EEEvT0_iT1_T2_DpNS2_10kernel_argIT3_EE_param_2];
	ld.param.u64 	%rd30, [_ZN3cub18CUB_300001_SM_10006detail9transform16transform_kernelINS2_10policy_hubILb1EN4cuda3std3__45tupleIJN6thrust24THRUST_300001_SM_1000_NS6detail15normal_iteratorINSA_10device_ptrIiEEEESF_EEEE10policy1000El5saxpySF_JPiSK_EEEvT0_iT1_T2_DpNS2_10kernel_argIT3_EE_param_0];
	ld.param.u64 	%rd28, [_ZN3cub18CUB_300001_SM_10006detail9transform16transform_kernelINS2_10policy_hubILb1EN4cuda3std3__45tupleIJN6thrust24THRUST_300001_SM_1000_NS6detail15normal_iteratorINSA_10device_ptrIiEEEESF_EEEE10policy1000El5saxpySF_JPiSK_EEEvT0_iT1_T2_DpNS2_10kernel_argIT3_EE_param_5];
	ld.param.u64 	%rd26, [_ZN3cub18CUB_300001_SM_10006detail9transform16transform_kernelINS2_10policy_hubILb1EN4cuda3std3__45tupleIJN6thrust24THRUST_300001_SM_1000_NS6detail15normal_iteratorINSA_10device_ptrIiEEEESF_EEEE10policy1000El5saxpySF_JPiSK_EEEvT0_iT1_T2_DpNS2_10kernel_argIT3_EE_param_4];
	ld.param.u64 	%rd31, [_ZN3cub18CUB_300001_SM_10006detail9transform16transform_kernelINS2_10policy_hubILb1EN4cuda3std3__45tupleIJN6thrust24THRUST_300001_SM_1000_NS6detail15normal_iteratorINSA_10device_ptrIiEEEESF_EEEE10policy1000El5saxpySF_JPiSK_EEEvT0_iT1_T2_DpNS2_10kernel_argIT3_EE_param_3];
	ld.param.u32 	%r43, [_ZN3cub18CUB_300001_SM_10006detail9transform16transform_kernelINS2_10policy_hubILb1EN4cuda3std3__45tupleIJN6thrust24THRUST_300001_SM_1000_NS6detail15normal_iteratorINSA_10device_ptrIiEEEESF_EEEE10policy1000El5saxpySF_JPiSK_EEEvT0_iT1_T2_DpNS2_10kernel_argIT3_EE_param_1];
	cvta.to.global.u64 	%rd1, %rd31;
	cvta.to.global.u64 	%rd2, %rd26;
	cvta.to.global.u64 	%rd3, %rd28;
	shl.b32 	%r1, %r43, 7;
	mov.u32 	%r45, %ctaid.x;
	cvt.u64.u32 	%rd32, %r45;
	cvt.s64.s32 	%rd33, %r1;
	mul.lo.s64 	%rd4, %rd33, %rd32;
	sub.s64 	%rd34, %rd30, %rd4;
	min.s64 	%rd35, %rd34, %rd33;
	cvt.u32.u64 	%r2, %rd35;
	shl.b32 	%r3, %r2, 2;
	mov.u32 	%r4, %tid.x;
	shl.b32 	%r190, %r4, 7;
	setp.ge.s32 	%p1, %r190, %r3;
	@%p1 bra 	$L__BB3_5;
	shl.b64 	%rd5, %rd4, 2;
	add.s64 	%rd36, %rd2, %rd5;
	mul.wide.u32 	%rd6, %r4, 128;
	add.s64 	%rd100, %rd36, %rd6;
	mov.u32 	%r189, %r190;
$L__BB3_2:
	.pragma "nounroll";
	// begin inline asm
	prefetch.global.L2 [%rd100];
	// end inline asm
	add.s32 	%r189, %r189, 16384;
	add.s64 	%rd100, %rd100, 16384;
	setp.lt.s32 	%p2, %r189, %r3;
	@%p2 bra 	$L__BB3_2;
	add.s64 	%rd38, %rd3, %rd5;
	add.s64 	%rd101, %rd38, %rd6;
$L__BB3_4:
	.pragma "nounroll";
	// begin inline asm
	prefetch.global.L2 [%rd101];
	// end inline asm
	add.s32 	%r190, %r190, 16384;
	add.s64 	%rd101, %rd101, 16384;
	setp.lt.s32 	%p3, %r190, %r3;
	@%p3 bra 	$L__BB3_4;
$L__BB3_5:
	shl.b64 	%rd102, %rd4, 2;
	add.s64 	%rd13, %rd2, %rd102;
	add.s64 	%rd14, %rd3, %rd102;
	add.s64 	%rd15, %rd1, %rd102;
	setp.eq.s32 	%p4, %r1, %r2;
	@%p4 bra 	$L__BB3_47;
	setp.lt.s32 	%p5, %r43, 1;
	@%p5 bra 	$L__BB3_59;
	and.b32  	%r11, %r43, 7;
	setp.lt.u32 	%p6, %r43, 8;
	mov.b32 	%r197, 0;
	@%p6 bra 	$L__BB3_26;
	and.b32  	%r197, %r43, 2147483640;
	mov.b32 	%r193, 0;
$L__BB3_9:
	.pragma "nounroll";
	shl.b32 	%r48, %r193, 7;
	add.s32 	%r22, %r48, %r4;
	setp.ge.s32 	%p7, %r22, %r2;
	@%p7 bra 	$L__BB3_11;
	mul.wide.u32 	%rd41, %r22, 4;
	add.s64 	%rd42, %rd13, %rd41;
	ld.global.u32 	%r49, [%rd42];
	add.s64 	%rd43, %rd14, %rd41;
	ld.global.u32 	%r50, [%rd43];
	mad.lo.s32 	%r51, %r49, %r44, %r50;
	cvt.rn.f32.s32 	%f1, %r51;
	cvt.rzi.s32.f32 	%r52, %f1;
	add.s64 	%rd44, %rd15, %rd41;
	st.global.u32 	[%rd44], %r52;
$L__BB3_11:
	add.s32 	%r53, %r22, 128;
	setp.ge.s32 	%p8, %r53, %r2;
	mul.wide.s32 	%rd45, %r53, 4;
	add.s64 	%rd23, %rd13, %rd45;
	add.s64 	%rd24, %rd14, %rd45;
	add.s64 	%rd25, %rd15, %rd45;
	@%p8 bra 	$L__BB3_13;
	ld.global.u32 	%r54, [%rd23];
	ld.global.u32 	%r55, [%rd24];
	mad.lo.s32 	%r56, %r54, %r44, %r55;
	cvt.rn.f32.s32 	%f2, %r56;
	cvt.rzi.s32.f32 	%r57, %f2;
	st.global.u32 	[%rd25], %r57;
$L__BB3_13:
	add.s32 	%r58, %r22, 256;
	setp.ge.s32 	%p9, %r58, %r2;
	@%p9 bra 	$L__BB3_15;
	ld.global.u32 	%r59, [%rd23+512];
	ld.global.u32 	%r60, [%rd24+512];
	mad.lo.s32 	%r61, %r59, %r44, %r60;
	cvt.rn.f32.s32 	%f3, %r61;
	cvt.rzi.s32.f32 	%r62, %f3;
	st.global.u32 	[%rd25+512], %r62;
$L__BB3_15:
	add.s32 	%r63, %r22, 384;
	setp.ge.s32 	%p10, %r63, %r2;
	@%p10 bra 	$L__BB3_17;
	ld.global.u32 	%r64, [%rd23+1024];
	ld.global.u32 	%r65, [%rd24+1024];
	mad.lo.s32 	%r66, %r64, %r44, %r65;
	cvt.rn.f32.s32 	%f4, %r66;
	cvt.rzi.s32.f32 	%r67, %f4;
	st.global.u32 	[%rd25+1024], %r67;
$L__BB3_17:
	add.s32 	%r68, %r22, 512;
	setp.ge.s32 	%p11, %r68, %r2;
	@%p11 bra 	$L__BB3_19;
	ld.global.u32 	%r69, [%rd23+1536];
	ld.global.u32 	%r70, [%rd24+1536];
	mad.lo.s32 	%r71, %r69, %r44, %r70;
	cvt.rn.f32.s32 	%f5, %r71;
	cvt.rzi.s32.f32 	%r72, %f5;
	st.global.u32 	[%rd25+1536], %r72;
$L__BB3_19:
	add.s32 	%r73, %r22, 640;
	setp.ge.s32 	%p12, %r73, %r2;
	@%p12 bra 	$L__BB3_21;
	ld.global.u32 	%r74, [%rd23+2048];
	ld.global.u32 	%r75, [%rd24+2048];
	mad.lo.s32 	%r76, %r74, %r44, %r75;
	cvt.rn.f32.s32 	%f6, %r76;
	cvt.rzi.s32.f32 	%r77, %f6;
	st.global.u32 	[%rd25+2048], %r77;
$L__BB3_21:
	add.s32 	%r78, %r22, 768;
	setp.ge.s32 	%p13, %r78, %r2;
	@%p13 bra 	$L__BB3_23;
	ld.global.u32 	%r79, [%rd23+2560];
	ld.global.u32 	%r80, [%rd24+2560];
	mad.lo.s32 	%r81, %r79, %r44, %r80;
	cvt.rn.f32.s32 	%f7, %r81;
	cvt.rzi.s32.f32 	%r82, %f7;
	st.global.u32 	[%rd25+2560], %r82;
$L__BB3_23:
	add.s32 	%r83, %r22, 896;
	setp.ge.s32 	%p14, %r83, %r2;
	@%p14 bra 	$L__BB3_25;
	ld.global.u32 	%r84, [%rd23+3072];
	ld.global.u32 	%r85, [%rd24+3072];
	mad.lo.s32 	%r86, %r84, %r44, %r85;
	cvt.rn.f32.s32 	%f8, %r86;
	cvt.rzi.s32.f32 	%r87, %f8;
	st.global.u32 	[%rd25+3072], %r87;
$L__BB3_25:
	add.s32 	%r193, %r193, 8;
	setp.eq.s32 	%p15, %r193, %r197;
	@%p15 bra 	$L__BB3_26;
	bra.uni 	$L__BB3_9;
$L__BB3_26:
	setp.eq.s32 	%p16, %r11, 0;
	@%p16 bra 	$L__BB3_59;
	and.b32  	%r31, %r43, 3;
	setp.lt.u32 	%p17, %r11, 4;
	@%p17 bra 	$L__BB3_37;
	shl.b32 	%r88, %r197, 7;
	add.s32 	%r32, %r88, %r4;
	setp.ge.s32 	%p18, %r32, %r2;
	@%p18 bra 	$L__BB3_30;
	mul.wide.s32 	%rd46, %r32, 4;
	add.s64 	%rd47, %rd13, %rd46;
	ld.global.u32 	%r89, [%rd47];
	add.s64 	%rd48, %rd14, %rd46;
	ld.global.u32 	%r90, [%rd48];
	mad.lo.s32 	%r91, %r89, %r44, %r90;
	cvt.rn.f32.s32 	%f9, %r91;
	cvt.rzi.s32.f32 	%r92, %f9;
	add.s64 	%rd49, %rd15, %rd46;
	st.global.u32 	[%rd49], %r92;
$L__BB3_30:
	add.s32 	%r33, %r32, 128;
	setp.ge.s32 	%p19, %r33, %r2;
	@%p19 bra 	$L__BB3_32;
	mul.wide.s32 	%rd50, %r33, 4;
	add.s64 	%rd51, %rd13, %rd50;
	ld.global.u32 	%r93, [%rd51];
	add.s64 	%rd52, %rd14, %rd50;
	ld.global.u32 	%r94, [%rd52];
	mad.lo.s32 	%r95, %r93, %r44, %r94;
	cvt.rn.f32.s32 	%f10, %r95;
	cvt.rzi.s32.f32 	%r96, %f10;
	add.s64 	%rd53, %rd15, %rd50;
	st.global.u32 	[%rd53], %r96;
$L__BB3_32:
	add.s32 	%r34, %r32, 256;
	setp.ge.s32 	%p20, %r34, %r2;
	@%p20 bra 	$L__BB3_34;
	mul.wide.s32 	%rd54, %r34, 4;
	add.s64 	%rd55, %rd13, %rd54;
	ld.global.u32 	%r97, [%rd55];
	add.s64 	%rd56, %rd14, %rd54;
	ld.global.u32 	%r98, [%rd56];
	mad.lo.s32 	%r99, %r97, %r44, %r98;
	cvt.rn.f32.s32 	%f11, %r99;
	cvt.rzi.s32.f32 	%r100, %f11;
	add.s64 	%rd57, %rd15, %rd54;
	st.global.u32 	[%rd57], %r100;
$L__BB3_34:
	add.s32 	%r35, %r32, 384;
	setp.ge.s32 	%p21, %r35, %r2;
	@%p21 bra 	$L__BB3_36;
	mul.wide.s32 	%rd58, %r35, 4;
	add.s64 	%rd59, %rd13, %rd58;
	ld.global.u32 	%r101, [%rd59];
	add.s64 	%rd60, %rd14, %rd58;
	ld.global.u32 	%r102, [%rd60];
	mad.lo.s32 	%r103, %r101, %r44, %r102;
	cvt.rn.f32.s32 	%f12, %r103;
	cvt.rzi.s32.f32 	%r104, %f12;
	add.s64 	%rd61, %rd15, %rd58;
	st.global.u32 	[%rd61], %r104;
$L__BB3_36:
	add.s32 	%r197, %r197, 4;
$L__BB3_37:
	setp.eq.s32 	%p22, %r31, 0;
	@%p22 bra 	$L__BB3_59;
	setp.eq.s32 	%p23, %r31, 1;
	@%p23 bra 	$L__BB3_44;
	shl.b32 	%r105, %r197, 7;
	add.s32 	%r38, %r105, %r4;
	setp.ge.s32 	%p24, %r38, %r2;
	@%p24 bra 	$L__BB3_41;
	mul.wide.s32 	%rd62, %r38, 4;
	add.s64 	%rd63, %rd13, %rd62;
	ld.global.u32 	%r106, [%rd63];
	add.s64 	%rd64, %rd14, %rd62;
	ld.global.u32 	%r107, [%rd64];
	mad.lo.s32 	%r108, %r106, %r44, %r107;
	cvt.rn.f32.s32 	%f13, %r108;
	cvt.rzi.s32.f32 	%r109, %f13;
	add.s64 	%rd65, %rd15, %rd62;
	st.global.u32 	[%rd65], %r109;
$L__BB3_41:
	add.s32 	%r39, %r38, 128;
	setp.ge.s32 	%p25, %r39, %r2;
	@%p25 bra 	$L__BB3_43;
	mul.wide.s32 	%rd66, %r39, 4;
	add.s64 	%rd67, %rd13, %rd66;
	ld.global.u32 	%r110, [%rd67];
	add.s64 	%rd68, %rd14, %rd66;
	ld.global.u32 	%r111, [%rd68];
	mad.lo.s32 	%r112, %r110, %r44, %r111;
	cvt.rn.f32.s32 	%f14, %r112;
	cvt.rzi.s32.f32 	%r113, %f14;
	add.s64 	%rd69, %rd15, %rd66;
	st.global.u32 	[%rd69], %r113;
$L__BB3_43:
	add.s32 	%r197, %r197, 2;
$L__BB3_44:
	and.b32  	%r114, %r43, 1;
	setp.eq.b32 	%p26, %r114, 1;
	not.pred 	%p27, %p26;
	@%p27 bra 	$L__BB3_59;
	shl.b32 	%r115, %r197, 7;
	add.s32 	%r42, %r115, %r4;
	setp.ge.s32 	%p28, %r42, %r2;
	@%p28 bra 	$L__BB3_59;
	mul.wide.s32 	%rd70, %r42, 4;
	add.s64 	%rd71, %rd13, %rd70;
	ld.global.u32 	%r116, [%rd71];
	add.s64 	%rd72, %rd14, %rd70;
	ld.global.u32 	%r117, [%rd72];
	mad.lo.s32 	%r118, %r116, %r44, %r117;
	cvt.rn.f32.s32 	%f15, %r118;
	cvt.rzi.s32.f32 	%r119, %f15;
	add.s64 	%rd73, %rd15, %rd70;
	st.global.u32 	[%rd73], %r119;
	bra.uni 	$L__BB3_59;
$L__BB3_47:
	setp.lt.s32 	%p29, %r43, 1;
	@%p29 bra 	$L__BB3_59;
	and.b32  	%r13, %r43, 7;
	setp.lt.u32 	%p30, %r43, 8;
	mov.b32 	%r195, 0;
	@%p30 bra 	$L__BB3_51;
	and.b32  	%r121, %r43, 2147483640;
	neg.s32 	%r192, %r121;
	mul.wide.u32 	%rd74, %r4, 4;
	add.s64 	%rd16, %rd1, %rd74;
	add.s64 	%rd75, %rd102, 1536;
	add.s64 	%rd18, %rd2, %rd75;
	add.s32 	%r191, %r4, 128;
	add.s64 	%rd19, %rd3, %rd75;
	add.s64 	%rd20, %rd1, %rd75;
$L__BB3_50:
	.pragma "nounroll";
	and.b32  	%r195, %r43, 2147483640;
	mul.wide.s32 	%rd76, %r191, 4;
	add.s64 	%rd77, %rd18, %rd76;
	add.s64 	%rd78, %rd19, %rd76;
	add.s64 	%rd79, %rd20, %rd76;
	cvta.to.global.u64 	%rd80, %rd26;
	mul.wide.u32 	%rd81, %r4, 4;
	add.s64 	%rd82, %rd80, %rd81;
	add.s64 	%rd83, %rd82, %rd102;
	ld.global.u32 	%r122, [%rd83];
	cvta.to.global.u64 	%rd84, %rd28;
	add.s64 	%rd85, %rd84, %rd81;
	add.s64 	%rd86, %rd85, %rd102;
	ld.global.u32 	%r123, [%rd86];
	mad.lo.s32 	%r124, %r122, %r44, %r123;
	cvt.rn.f32.s32 	%f16, %r124;
	cvt.rzi.s32.f32 	%r125, %f16;
	add.s64 	%rd87, %rd16, %rd102;
	st.global.u32 	[%rd87], %r125;
	ld.global.u32 	%r126, [%rd77+-1536];
	ld.global.u32 	%r127, [%rd78+-1536];
	mad.lo.s32 	%r128, %r126, %r44, %r127;
	cvt.rn.f32.s32 	%f17, %r128;
	cvt.rzi.s32.f32 	%r129, %f17;
	st.global.u32 	[%rd79+-1536], %r129;
	ld.global.u32 	%r130, [%rd77+-1024];
	ld.global.u32 	%r131, [%rd78+-1024];
	mad.lo.s32 	%r132, %r130, %r44, %r131;
	cvt.rn.f32.s32 	%f18, %r132;
	cvt.rzi.s32.f32 	%r133, %f18;
	st.global.u32 	[%rd79+-1024], %r133;
	ld.global.u32 	%r134, [%rd77+-512];
	ld.global.u32 	%r135, [%rd78+-512];
	mad.lo.s32 	%r136, %r134, %r44, %r135;
	cvt.rn.f32.s32 	%f19, %r136;
	cvt.rzi.s32.f32 	%r137, %f19;
	st.global.u32 	[%rd79+-512], %r137;
	ld.global.u32 	%r138, [%rd77];
	ld.global.u32 	%r139, [%rd78];
	mad.lo.s32 	%r140, %r138, %r44, %r139;
	cvt.rn.f32.s32 	%f20, %r140;
	cvt.rzi.s32.f32 	%r141, %f20;
	st.global.u32 	[%rd79], %r141;
	ld.global.u32 	%r142, [%rd77+512];
	ld.global.u32 	%r143, [%rd78+512];
	mad.lo.s32 	%r144, %r142, %r44, %r143;
	cvt.rn.f32.s32 	%f21, %r144;
	cvt.rzi.s32.f32 	%r145, %f21;
	st.global.u32 	[%rd79+512], %r145;
	ld.global.u32 	%r146, [%rd77+1024];
	ld.global.u32 	%r147, [%rd78+1024];
	mad.lo.s32 	%r148, %r146, %r44, %r147;
	cvt.rn.f32.s32 	%f22, %r148;
	cvt.rzi.s32.f32 	%r149, %f22;
	st.global.u32 	[%rd79+1024], %r149;
	ld.global.u32 	%r150, [%rd77+1536];
	ld.global.u32 	%r151, [%rd78+1536];
	mad.lo.s32 	%r152, %r150, %r44, %r151;
	cvt.rn.f32.s32 	%f23, %r152;
	cvt.rzi.s32.f32 	%r153, %f23;
	st.global.u32 	[%rd79+1536], %r153;
	add.s32 	%r192, %r192, 8;
	add.s64 	%rd102, %rd102, 4096;
	add.s32 	%r191, %r191, 1024;
	setp.eq.s32 	%p31, %r192, 0;
	@%p31 bra 	$L__BB3_51;
	bra.uni 	$L__BB3_50;
$L__BB3_51:
	setp.eq.s32 	%p32, %r13, 0;
	@%p32 bra 	$L__BB3_59;
	and.b32  	%r25, %r43, 3;
	setp.lt.u32 	%p33, %r13, 4;
	@%p33 bra 	$L__BB3_54;
	shl.b32 	%r154, %r195, 7;
	add.s32 	%r155, %r154, %r4;
	mul.wide.s32 	%rd88, %r155, 4;
	add.s64 	%rd89, %rd13, %rd88;
	ld.global.u32 	%r156, [%rd89];
	add.s64 	%rd90, %rd14, %rd88;
	ld.global.u32 	%r157, [%rd90];
	mad.lo.s32 	%r158, %r156, %r44, %r157;
	cvt.rn.f32.s32 	%f24, %r158;
	cvt.rzi.s32.f32 	%r159, %f24;
	add.s64 	%rd91, %rd15, %rd88;
	st.global.u32 	[%rd91], %r159;
	ld.global.u32 	%r160, [%rd89+512];
	ld.global.u32 	%r161, [%rd90+512];
	mad.lo.s32 	%r162, %r160, %r44, %r161;
	cvt.rn.f32.s32 	%f25, %r162;
	cvt.rzi.s32.f32 	%r163, %f25;
	st.global.u32 	[%rd91+512], %r163;
	ld.global.u32 	%r164, [%rd89+1024];
	ld.global.u32 	%r165, [%rd90+1024];
	mad.lo.s32 	%r166, %r164, %r44, %r165;
	cvt.rn.f32.s32 	%f26, %r166;
	cvt.rzi.s32.f32 	%r167, %f26;
	st.global.u32 	[%rd91+1024], %r167;
	ld.global.u32 	%r168, [%rd89+1536];
	ld.global.u32 	%r169, [%rd90+1536];
	mad.lo.s32 	%r170, %r168, %r44, %r169;
	cvt.rn.f32.s32 	%f27, %r170;
	cvt.rzi.s32.f32 	%r171, %f27;
	st.global.u32 	[%rd91+1536], %r171;
	add.s32 	%r195, %r195, 4;
$L__BB3_54:
	setp.eq.s32 	%p34, %r25, 0;
	@%p34 bra 	$L__BB3_59;
	setp.eq.s32 	%p35, %r25, 1;
	@%p35 bra 	$L__BB3_57;
	shl.b32 	%r172, %r195, 7;
	add.s32 	%r173, %r172, %r4;
	mul.wide.s32 	%rd92, %r173, 4;
	add.s64 	%rd93, %rd13, %rd92;
	ld.global.u32 	%r174, [%rd93];
	add.s64 	%rd94, %rd14, %rd92;
	ld.global.u32 	%r175, [%rd94];
	mad.lo.s32 	%r176, %r174, %r44, %r175;
	cvt.rn.f32.s32 	%f28, %r176;
	cvt.rzi.s32.f32 	%r177, %f28;
	add.s64 	%rd95, %rd15, %rd92;
	st.global.u32 	[%rd95], %r177;
	ld.global.u32 	%r178, [%rd93+512];
	ld.global.u32 	%r179, [%rd94+512];
	mad.lo.s32 	%r180, %r178, %r44, %r179;
	cvt.rn.f32.s32 	%f29, %r180;
	cvt.rzi.s32.f32 	%r181, %f29;
	st.global.u32 	[%rd95+512], %r181;
	add.s32 	%r195, %r195, 2;
$L__BB3_57:
	and.b32  	%r182, %r43, 1;
	setp.eq.b32 	%p36, %r182, 1;
	not.pred 	%p37, %p36;
	@%p37 bra 	$L__BB3_59;
	shl.b32 	%r183, %r195, 7;
	add.s32 	%r184, %r183, %r4;
	mul.wide.s32 	%rd96, %r184, 4;
	add.s64 	%rd97, %rd13, %rd96;
	ld.global.u32 	%r185, [%rd97];
	add.s64 	%rd98, %rd14, %rd96;
	ld.global.u32 	%r186, [%rd98];
	mad.lo.s32 	%r187, %r185, %r44, %r186;
	cvt.rn.f32.s32 	%f30, %r187;
	cvt.rzi.s32.f32 	%r188, %f30;
	add.s64 	%rd99, %rd15, %rd96;
	st.global.u32 	[%rd99], %r188;
$L__BB3_59:
	ret;

}


// ===== COMPILED SASS (sm_100) =====

	.target	sm_100

	.elftype	@"ET_EXEC"


//--------------------- .note.nv.tkinfo           --------------------------
	.section	.note.nv.tkinfo,"",@"SHT_NOTE"
	.sectionflags	@"SHF_NOTE_NV_TKINFO"
	.tkinfo
        /*0018*/ 	.word	0x00000002
        /*0030*/ 	.string	""
        /*0030*/ 	.string	"ptxas"
        /*0030*/ 	.string	"Cuda compilation tools, release 13.0, V13.0.88"
        /*0030*/ 	.string	"Build cuda_13.0.r13.0/compiler.36424714_0"
        /*0030*/ 	.string	"-arch sm_100 -m 64 "



//--------------------- .note.nv.cuinfo           --------------------------
	.section	.note.nv.cuinfo,"",@"SHT_NOTE"
	.sectionflags	@"SHF_NOTE_NV_CUINFO"
        /*0018*/ 	.short	0x0002
        /*001a*/ 	.short	0x0064
        /*001c*/ 	.short	0x0082
	.zero		2


//--------------------- .nv.info                  --------------------------
	.section	.nv.info,"",@"SHT_CUDA_INFO"
	.align	4


	//----- nvinfo : EIATTR_REGCOUNT
	.align		4
        /*0000*/ 	.byte	0x04, 0x2f
        /*0002*/ 	.short	(.L_46 - .L_45)
	.align		4
.L_45:
        /*0004*/ 	.word	index@(_ZN3cub18CUB_300001_SM_10006detail11EmptyKernelIvEEvv)
        /*0008*/ 	.word	0x00000004


	//----- nvinfo : EIATTR_FRAME_SIZE
	.align		4
.L_46:
        /*000c*/ 	.byte	0x04, 0x11
        /*000e*/ 	.short	(.L_48 - .L_47)
	.align		4
.L_47:
        /*0010*/ 	.word	index@(_ZN3cub18CUB_300001_SM_10006detail11EmptyKernelIvEEvv)
        /*0014*/ 	.word	0x00000000


	//----- nvinfo : EIATTR_REGCOUNT
	.align		4
.L_48:
        /*0018*/ 	.byte	0x04, 0x2f
        /*001a*/ 	.short	(.L_50 - .L_49)
	.align		4
.L_49:
        /*001c*/ 	.word	index@(_ZN3cub18CUB_300001_SM_10006detail8for_each13static_kernelINS2_12policy_hub_t12policy_500_tEmN6thrust24THRUST_300001_SM_1000_NS8cuda_cub20__uninitialized_fill7functorINS7_10device_ptrIiEEiEEEEvT0_T1_)
        /*0020*/ 	.word	0x00000008


	//----- nvinfo : EIATTR_FRAME_SIZE
	.align		4
.L_50:
        /*0024*/ 	.byte	0x04, 0x11
        /*0026*/ 	.short	(.L_52 - .L_51)
	.align		4
.L_51:
        /*0028*/ 	.word	index@(_ZN3cub18CUB_300001_SM_10006detail8for_each13static_kernelINS2_12policy_hub_t12policy_500_tEmN6thrust24THRUST_300001_SM_1000_NS8cuda_cub20__uninitialized_fill7functorINS7_10device_ptrIiEEiEEEEvT0_T1_)
        /*002c*/ 	.word	0x00000000


	//----- nvinfo : EIATTR_REGCOUNT
	.align		4
.L_52:
        /*0030*/ 	.byte	0x04, 0x2f
        /*0032*/ 	.short	(.L_54 - .L_53)
	.align		4
.L_53:
        /*0034*/ 	.word	index@(_ZN3cub18CUB_300001_SM_10006detail9transform16transform_kernelINS2_10policy_hubILb1EN4cuda3std3__45tupleIJN6thrust24THRUST_300001_SM_1000_NS6detail15normal_iteratorINSA_10device_ptrIiEEEESF_EEEE10policy1000Ei5saxpySF_JPiSK_EEEvT0_iT1_T2_DpNS2_10kernel_argIT3_EE)
        /*0038*/ 	.word	0x0000001c


	//----- nvinfo : EIATTR_FRAME_SIZE
	.align		4
.L_54:
        /*003c*/ 	.byte	0x04, 0x11
        /*003e*/ 	.short	(.L_56 - .L_55)
	.align		4
.L_55:
        /*0040*/ 	.word	index@(_ZN3cub18CUB_300001_SM_10006detail9transform16transform_kernelINS2_10policy_hubILb1EN4cuda3std3__45tupleIJN6thrust24THRUST_300001_SM_1000_NS6detail15normal_iteratorINSA_10device_ptrIiEEEESF_EEEE10policy1000Ei5saxpySF_JPiSK_EEEvT0_iT1_T2_DpNS2_10kernel_argIT3_EE)
        /*0044*/ 	.word	0x00000000


	//----- nvinfo : EIATTR_REGCOUNT
	.align		4
.L_56:
        /*0048*/ 	.byte	0x04, 0x2f
        /*004a*/ 	.short	(.L_58 - .L_57)
	.align		4
.L_57:
        /*004c*/ 	.word	index@(_ZN3cub18CUB_300001_SM_10006detail9transform16transform_kernelINS2_10policy_hubILb1EN4cuda3std3__45tupleIJN6thrust24THRUST_300001_SM_1000_NS6detail15normal_iteratorINSA_10device_ptrIiEEEESF_EEEE10policy1000El5saxpySF_JPiSK_EEEvT0_iT1_T2_DpNS2_10kernel_argIT3_EE)
        /*0050*/ 	.word	0x00000020


	//----- nvinfo : EIATTR_FRAME_SIZE
	.align		4
.L_58:
        /*0054*/ 	.byte	0x04, 0x11
        /*0056*/ 	.short	(.L_60 - .L_59)
	.align		4
.L_59:
        /*0058*/ 	.word	index@(_ZN3cub18CUB_300001_SM_10006detail9transform16transform_kernelINS2_10policy_hubILb1EN4cuda3std3__45tupleIJN6thrust24THRUST_300001_SM_1000_NS6detail15normal_iteratorINSA_10device_ptrIiEEEESF_EEEE10policy1000El5saxpySF_JPiSK_EEEvT0_iT1_T2_DpNS2_10kernel_argIT3_EE)
        /*005c*/ 	.word	0x00000000


	//----- nvinfo : EIATTR_MIN_STACK_SIZE
	.align		4
.L_60:
        /*0060*/ 	.byte	0x04, 0x12
        /*0062*/ 	.short	(.L_62 - .L_61)
	.align		4
.L_61:
        /*0064*/ 	.word	index@(_ZN3cub18CUB_300001_SM_10006detail9transform16transform_kernelINS2_10policy_hubILb1EN4cuda3std3__45tupleIJN6thrust24THRUST_300001_SM_1000_NS6detail15normal_iteratorINSA_10device_ptrIiEEEESF_EEEE10policy1000El5saxpySF_JPiSK_EEEvT0_iT1_T2_DpNS2_10kernel_argIT3_EE)
        /*0068*/ 	.word	0x00000000


	//----- nvinfo : EIATTR_MIN_STACK_SIZE
	.align		4
.L_62:
        /*006c*/ 	.byte	0x04, 0x12
        /*006e*/ 	.short	(.L_64 - .L_63)
	.align		4
.L_63:
        /*0070*/ 	.word	index@(_ZN3cub18CUB_300001_SM_10006detail9transform16transform_kernelINS2_10policy_hubILb1EN4cuda3std3__45tupleIJN6thrust24THRUST_300001_SM_1000_NS6detail15normal_iteratorINSA_10device_ptrIiEEEESF_EEEE10policy1000Ei5saxpySF_JPiSK_EEEvT0_iT1_T2_DpNS2_10kernel_argIT3_EE)
        /*0074*/ 	.word	0x00000000


	//----- nvinfo : EIATTR_MIN_STACK_SIZE
	.align		4
.L_64:
        /*0078*/ 	.byte	0x04, 0x12
        /*007a*/ 	.short	(.L_66 - .L_65)
	.align		4
.L_65:
        /*007c*/ 	.word	index@(_ZN3cub18CUB_300001_SM_10006detail8for_each13static_kernelINS2_12policy_hub_t12policy_500_tEmN6thrust24THRUST_300001_SM_1000_NS8cuda_cub20__uninitialized_fill7functorINS7_10device_ptrIiEEiEEEEvT0_T1_)
        /*0080*/ 	.word	0x00000000


	//----- nvinfo : EIATTR_MIN_STACK_SIZE
	.align		4
.L_66:
        /*0084*/ 	.byte	0x04, 0x12
        /*0086*/ 	.short	(.L_68 - .L_67)
	.align		4
.L_67:
        /*0088*/ 	.word	index@(_ZN3cub18CUB_300001_SM_10006detail11EmptyKernelIvEEvv)
        /*008c*/ 	.word	0x00000000
.L_68:


//--------------------- .nv.compat                --------------------------
	.section	.nv.compat,"",@"SHT_CUDA_COMPAT_INFO"
	.align	4
        /*0000*/ 	.byte	0x02, 0x09, 0x00, 0x00, 0x02, 0x02, 0x01, 0x00, 0x02, 0x05, 0x05, 0x00, 0x03, 0x07, 0x01, 0x01
        /*0010*/ 	.byte	0x02, 0x03, 0x00, 0x00, 0x02, 0x06, 0x01, 0x00, 0x04, 0x0b, 0x08, 0x00, 0x09, 0x00, 0x00, 0x00
        /*0020*/ 	.byte	0x00, 0x00, 0x00, 0x00


//--------------------- .nv.info._ZN3cub18CUB_300001_SM_10006detail9transform16transform_kernelINS2_10policy_hubILb1EN4cuda3std3__45tupleIJN6thrust24THRUST_300001_SM_1000_NS6detail15normal_iteratorINSA_10device_ptrIiEEEESF_EEEE10policy1000El5saxpySF_JPiSK_EEEvT0_iT1_T2_DpNS2_10kernel_argIT3_EE --------------------------
	.section	.nv.info._ZN3cub18CUB_300001_SM_10006detail9transform16transform_kernelINS2_10policy_hubILb1EN4cuda3std3__45tupleIJN6thrust24THRUST_300001_SM_1000_NS6detail15normal_iteratorINSA_10device_ptrIiEEEESF_EEEE10policy1000El5saxpySF_JPiSK_EEEvT0_iT1_T2_DpNS2_10kernel_argIT3_EE,"",@"SHT_CUDA_INFO"
	.sectionflags	@""
	.align	4


	//----- nvinfo : EIATTR_CUDA_API_VERSION
	.align		4
        /*0000*/ 	.byte	0x04, 0x37
        /*0002*/ 	.short	(.L_70 - .L_69)
.L_69:
        /*0004*/ 	.word	0x00000082


	//----- nvinfo : EIATTR_KPARAM_INFO
	.align		4
.L_70:
        /*0008*/ 	.byte	0x04, 0x17
        /*000a*/ 	.short	(.L_72 - .L_71)
.L_71:
        /*000c*/ 	.word	0x00000000
        /*0010*/ 	.short	0x0005
        /*0012*/ 	.short	0x0028
        /*0014*/ 	.byte	0x00, 0xf0, 0x41, 0x00


	//----- nvinfo : EIATTR_KPARAM_INFO
	.align		4
.L_72:
        /*0018*/ 	.byte	0x04, 0x17
        /*001a*/ 	.short	(.L_74 - .L_73)
.L_73:
        /*001c*/ 	.word	0x00000000
        /*0020*/ 	.short	0x0004
        /*0022*/ 	.short	0x0018
        /*0024*/ 	.byte	0x00, 0xf0, 0x41, 0x00


	//----- nvinfo : EIATTR_KPARAM_INFO
	.align		4
.L_74:
        /*0028*/ 	.byte	0x04, 0x17
        /*002a*/ 	.short	(.L_76 - .L_75)
.L_75:
        /*002c*/ 	.word	0x00000000
        /*0030*/ 	.short	0x0003
        /*0032*/ 	.short	0x0010
        /*0034*/ 	.byte	0x00, 0xf0, 0x21, 0x00


	//----- nvinfo : EIATTR_KPARAM_INFO
	.align		4
.L_76:
        /*0038*/ 	.byte	0x04, 0x17
        /*003a*/ 	.short	(.L_78 - .L_77)
.L_77:
        /*003c*/ 	.word	0x00000000
        /*0040*/ 	.short	0x0002
        /*0042*/ 	.short	0x000c
        /*0044*/ 	.byte	0x00, 0xf0, 0x11, 0x00


	//----- nvinfo : EIATTR_KPARAM_INFO
	.align		4
.L_78:
        /*0048*/ 	.byte	0x04, 0x17
        /*004a*/ 	.short	(.L_80 - .L_79)
.L_79:
        /*004c*/ 	.word	0x00000000
        /*0050*/ 	.short	0x0001
        /*0052*/ 	.short	0x0008
        /*0054*/ 	.byte	0x00, 0xf0, 0x11, 0x00


	//----- nvinfo : EIATTR_KPARAM_INFO
	.align		4
.L_80:
        /*0058*/ 	.byte	0x04, 0x17
        /*005a*/ 	.short	(.L_82 - .L_81)
.L_81:
        /*005c*/ 	.word	0x00000000
        /*0060*/ 	.short	0x0000
        /*0062*/ 	.short	0x0000
        /*0064*/ 	.byte	0x00, 0xf0, 0x21, 0x00


	//----- nvinfo : EIATTR_SPARSE_MMA_MASK
	.align		4
.L_82:
        /*0068*/ 	.byte	0x03, 0x50
        /*006a*/ 	.short	0x0000


	//----- nvinfo : EIATTR_MAXREG_COUNT
	.align		4
        /*006c*/ 	.byte	0x03, 0x1b
        /*006e*/ 	.short	0x00ff


	//----- nvinfo : EIATTR_MERCURY_ISA_VERSION
	.align		4
        /*0070*/ 	.byte	0x03, 0x5f
        /*0072*/ 	.short	0x0101


	//----- nvinfo : EIATTR_VRC_CTA_INIT_COUNT
	.align		4
        /*0074*/ 	.byte	0x02, 0x4a
	.zero		1
	.zero		1


	//----- nvinfo : EIATTR_EXIT_INSTR_OFFSETS
	.align		4
        /*0078*/ 	.byte	0x04, 0x1c
        /*007a*/ 	.short	(.L_84 - .L_83)


	//   ....[0]....
.L_83:
        /*007c*/ 	.word	0x000003e0


	//   ....[1]....
        /*0080*/ 	.word	0x00000e90


	//   ....[2]....
        /*0084*/ 	.word	0x00001200


	//   ....[3]....
        /*0088*/ 	.word	0x000013e0


	//   ....[4]....
        /*008c*/ 	.word	0x00001410


	//   ....[5]....
        /*0090*/ 	.word	0x000014c0


	//   ....[6]....
        /*0094*/ 	.word	0x000014e0


	//   ....[7]....
        /*0098*/ 	.word	0x00001ae0


	//   ....[8]....
        /*009c*/ 	.word	0x00001dc0


	//   ....[9]....
        /*00a0*/ 	.word	0x00001f30


	//   ....[10]....
        /*00a4*/ 	.word	0x00001ff0


	//----- nvinfo : EIATTR_MAX_THREADS
	.align		4
.L_84:
        /*00a8*/ 	.byte	0x04, 0x05
        /*00aa*/ 	.short	(.L_86 - .L_85)
.L_85:
        /*00ac*/ 	.word	0x00000080
        /*00b0*/ 	.word	0x00000001
        /*00b4*/ 	.word	0x00000001


	//----- nvinfo : EIATTR_CRS_STACK_SIZE
	.align		4
.L_86:
        /*00b8*/ 	.byte	0x04, 0x1e
        /*00ba*/ 	.short	(.L_88 - .L_87)
.L_87:
        /*00bc*/ 	.word	0x00000000


	//----- nvinfo : EIATTR_CBANK_PARAM_SIZE
	.align		4
.L_88:
        /*00c0*/ 	.byte	0x03, 0x19
        /*00c2*/ 	.short	0x0038


	//----- nvinfo : EIATTR_PARAM_CBANK
	.align		4
        /*00c4*/ 	.byte	0x04, 0x0a
        /*00c6*/ 	.short	(.L_90 - .L_89)
	.align		4
.L_89:
        /*00c8*/ 	.word	index@(.nv.constant0._ZN3cub18CUB_300001_SM_10006detail9transform16transform_kernelINS2_10policy_hubILb1EN4cuda3std3__45tupleIJN6thrust24THRUST_300001_SM_1000_NS6detail15normal_iteratorINSA_10device_ptrIiEEEESF_EEEE10policy1000El5saxpySF_JPiSK_EEEvT0_iT1_T2_DpNS2_10kernel_argIT3_EE)
        /*00cc*/ 	.short	0x0380
        /*00ce*/ 	.short	0x0038


	//----- nvinfo : EIATTR_SW_WAR
	.align		4
.L_90:
        /*00d0*/ 	.byte	0x04, 0x36
        /*00d2*/ 	.short	(.L_92 - .L_91)
.L_91:
        /*00d4*/ 	.word	0x00000008
.L_92:


//--------------------- .nv.info._ZN3cub18CUB_300001_SM_10006detail9transform16transform_kernelINS2_10policy_hubILb1EN4cuda3std3__45tupleIJN6thrust24THRUST_300001_SM_1000_NS6detail15normal_iteratorINSA_10device_ptrIiEEEESF_EEEE10policy1000Ei5saxpySF_JPiSK_EEEvT0_iT1_T2_DpNS2_10kernel_argIT3_EE --------------------------
	.section	.nv.info._ZN3cub18CUB_300001_SM_10006detail9transform16transform_kernelINS2_10policy_hubILb1EN4cuda3std3__45tupleIJN6thrust24THRUST_300001_SM_1000_NS6detail15normal_iteratorINSA_10device_ptrIiEEEESF_EEEE10policy1000Ei5saxpySF_JPiSK_EEEvT0_iT1_T2_DpNS2_10kernel_argIT3_EE,"",@"SHT_CUDA_INFO"
	.sectionflags	@""
	.align	4


	//----- nvinfo : EIATTR_CUDA_API_VERSION
	.align		4
        /*0000*/ 	.byte	0x04, 0x37
        /*0002*/ 	.short	(.L_94 - .L_93)
.L_93:
        /*0004*/ 	.word	0x00000082


	//----- nvinfo : EIATTR_KPARAM_INFO
	.align		4
.L_94:
        /*0008*/ 	.byte	0x04, 0x17
        /*000a*/ 	.short	(.L_96 - .L_95)
.L_95:
        /*000c*/ 	.word	0x00000000
        /*0010*/ 	.short	0x0005
        /*0012*/ 	.short	0x0028
        /*0014*/ 	.byte	0x00, 0xf0, 0x41, 0x00


	//----- nvinfo : EIATTR_KPARAM_INFO
	.align		4
.L_96:
        /*0018*/ 	.byte	0x04, 0x17
        /*001a*/ 	.short	(.L_98 - .L_97)
.L_97:
        /*001c*/ 	.word	0x00000000
        /*0020*/ 	.short	0x0004
        /*0022*/ 	.short	0x0018
        /*0024*/ 	.byte	0x00, 0xf0, 0x41, 0x00


	//----- nvinfo : EIATTR_KPARAM_INFO
	.align		4
.L_98:
        /*0028*/ 	.byte	0x04, 0x17
        /*002a*/ 	.short	(.L_100 - .L_99)
.L_99:
        /*002c*/ 	.word	0x00000000
        /*0030*/ 	.short	0x0003
        /*0032*/ 	.short	0x0010
        /*0034*/ 	.byte	0x00, 0xf0, 0x21, 0x00


	//----- nvinfo : EIATTR_KPARAM_INFO
	.align		4
.L_100:
        /*0038*/ 	.byte	0x04, 0x17
        /*003a*/ 	.short	(.L_102 - .L_101)
.L_101:
        /*003c*/ 	.word	0x00000000
        /*0040*/ 	.short	0x0002
        /*0042*/ 	.short	0x0008
        /*0044*/ 	.byte	0x00, 0xf0, 0x11, 0x00


	//----- nvinfo : EIATTR_KPARAM_INFO
	.align		4
.L_102:
        /*0048*/ 	.byte	0x04, 0x17
        /*004a*/ 	.short	(.L_104 - .L_103)
.L_103:
        /*004c*/ 	.word	0x00000000
        /*0050*/ 	.short	0x0001
        /*0052*/ 	.short	0x0004
        /*0054*/ 	.byte	0x00, 0xf0, 0x11, 0x00


	//----- nvinfo : EIATTR_KPARAM_INFO
	.align		4
.L_104:
        /*0058*/ 	.byte	0x04, 0x17
        /*005a*/ 	.short	(.L_106 - .L_105)
.L_105:
        /*005c*/ 	.word	0x00000000
        /*0060*/ 	.short	0x0000
        /*0062*/ 	.short	0x0000
        /*0064*/ 	.byte	0x00, 0xf0, 0x11, 0x00


	//----- nvinfo : EIATTR_SPARSE_MMA_MASK
	.align		4
.L_106:
        /*0068*/ 	.byte	0x03, 0x50
        /*006a*/ 	.short	0x0000


	//----- nvinfo : EIATTR_MAXREG_COUNT
	.align		4
        /*006c*/ 	.byte	0x03, 0x1b
        /*006e*/ 	.short	0x00ff


	//----- nvinfo : EIATTR_MERCURY_ISA_VERSION
	.align		4
        /*0070*/ 	.byte	0x03, 0x5f
        /*0072*/ 	.short	0x0101


	//----- nvinfo : EIATTR_VRC_CTA_INIT_COUNT
	.align		4
        /*0074*/ 	.byte	0x02, 0x4a
	.zero		1
	.zero		1


	//----- nvinfo : EIATTR_EXIT_INSTR_OFFSETS
	.align		4
        /*0078*/ 	.byte	0x04, 0x1c
        /*007a*/ 	.short	(.L_108 - .L_107)


	//   ....[0]....
.L_107:
        /*007c*/ 	.word	0x000002f0


	//   ....[1]....
        /*0080*/ 	.word	0x00000910


	//   ....[2]....
        /*0084*/ 	.word	0x00000bf0


	//   ....[3]....
        /*0088*/ 	.word	0x00000d70


	//   ....[4]....
        /*008c*/ 	.word	0x00000e40


	//   ....[5]....
        /*0090*/ 	.word	0x00000e70


	//   ....[6]....
        /*0094*/ 	.word	0x000014f0


	//   ....[7]....
        /*0098*/ 	.word	0x000018a0


	//   ....[8]....
        /*009c*/ 	.word	0x00001aa0


	//   ....[9]....
        /*00a0*/ 	.word	0x00001ad0


	//   ....[10]....
        /*00a4*/ 	.word	0x00001b90


	//----- nvinfo : EIATTR_MAX_THREADS
	.align		4
.L_108:
        /*00a8*/ 	.byte	0x04, 0x05
        /*00aa*/ 	.short	(.L_110 - .L_109)
.L_109:
        /*00ac*/ 	.word	0x00000080
        /*00b0*/ 	.word	0x00000001
        /*00b4*/ 	.word	0x00000001


	//----- nvinfo : EIATTR_CRS_STACK_SIZE
	.align		4
.L_110:
        /*00b8*/ 	.byte	0x04, 0x1e
        /*00ba*/ 	.short	(.L_112 - .L_111)
.L_111:
        /*00bc*/ 	.word	0x00000000


	//----- nvinfo : EIATTR_CBANK_PARAM_SIZE
	.align		4
.L_112:
        /*00c0*/ 	.byte	0x03, 0x19
        /*00c2*/ 	.short	0x0038


	//----- nvinfo : EIATTR_PARAM_CBANK
	.align		4
        /*00c4*/ 	.byte	0x04, 0x0a
        /*00c6*/ 	.short	(.L_114 - .L_113)
	.align		4
.L_113:
        /*00c8*/ 	.word	index@(.nv.constant0._ZN3cub18CUB_300001_SM_10006detail9transform16transform_kernelINS2_10policy_hubILb1EN4cuda3std3__45tupleIJN6thrust24THRUST_300001_SM_1000_NS6detail15normal_iteratorINSA_10device_ptrIiEEEESF_EEEE10policy1000Ei5saxpySF_JPiSK_EEEvT0_iT1_T2_DpNS2_10kernel_argIT3_EE)
        /*00cc*/ 	.short	0x0380
        /*00ce*/ 	.short	0x0038


	//----- nvinfo : EIATTR_SW_WAR
	.align		4
.L_114:
        /*00d0*/ 	.byte	0x04, 0x36
        /*00d2*/ 	.short	(.L_116 - .L_115)
.L_115:
        /*00d4*/ 	.word	0x00000008
.L_116:


//--------------------- .nv.info._ZN3cub18CUB_300001_SM_10006detail8for_each13static_kernelINS2_12policy_hub_t12policy_500_tEmN6thrust24THRUST_300001_SM_1000_NS8cuda_cub20__uninitialized_fill7functorINS7_10device_ptrIiEEiEEEEvT0_T1_ --------------------------
	.section	.nv.info._ZN3cub18CUB_300001_SM_10006detail8for_each13static_kernelINS2_12policy_hub_t12policy_500_tEmN6thrust24THRUST_300001_SM_1000_NS8cuda_cub20__uninitialized_fill7functorINS7_10device_ptrIiEEiEEEEvT0_T1_,"",@"SHT_CUDA_INFO"
	.sectionflags	@""
	.align	4


	//----- nvinfo : EIATTR_CUDA_API_VERSION
	.align		4
        /*0000*/ 	.byte	0x04, 0x37
        /*0002*/ 	.short	(.L_118 - .L_117)
.L_117:
        /*0004*/ 	.word	0x00000082


	//----- nvinfo : EIATTR_KPARAM_INFO
	.align		4
.L_118:
        /*0008*/ 	.byte	0x04, 0x17
        /*000a*/ 	.short	(.L_120 - .L_119)
.L_119:
        /*000c*/ 	.word	0x00000000
        /*0010*/ 	.short	0x0001
        /*0012*/ 	.short	0x0008
        /*0014*/ 	.byte	0x00, 0xf0, 0x41, 0x00


	//----- nvinfo : EIATTR_KPARAM_INFO
	.align		4
.L_120:
        /*0018*/ 	.byte	0x04, 0x17
        /*001a*/ 	.short	(.L_122 - .L_121)
.L_121:
        /*001c*/ 	.word	0x00000000
        /*0020*/ 	.short	0x0000
        /*0022*/ 	.short	0x0000
        /*0024*/ 	.byte	0x00, 0xf0, 0x21, 0x00


	//----- nvinfo : EIATTR_SPARSE_MMA_MASK
	.align		4
.L_122:
        /*0028*/ 	.byte	0x03, 0x50
        /*002a*/ 	.short	0x0000


	//----- nvinfo : EIATTR_MAXREG_COUNT
	.align		4
        /*002c*/ 	.byte	0x03, 0x1b
        /*002e*/ 	.short	0x00ff


	//----- nvinfo : EIATTR_MERCURY_ISA_VERSION
	.align		4
        /*0030*/ 	.byte	0x03, 0x5f
        /*0032*/ 	.short	0x0101


	//----- nvinfo : EIATTR_VRC_CTA_INIT_COUNT
	.align		4
        /*0034*/ 	.byte	0x02, 0x4a
	.zero		1
	.zero		1


	//----- nvinfo : EIATTR_EXIT_INSTR_OFFSETS
	.align		4
        /*0038*/ 	.byte	0x04, 0x1c
        /*003a*/ 	.short	(.L_124 - .L_123)


	//   ....[0]....
.L_123:
        /*003c*/ 	.word	0x00000130


	//   ....[1]....
        /*0040*/ 	.word	0x00000230


	//   ....[2]....
        /*0044*/ 	.word	0x00000260


	//----- nvinfo : EIATTR_MAX_THREADS
	.align		4
.L_124:
        /*0048*/ 	.byte	0x04, 0x05
        /*004a*/ 	.short	(.L_126 - .L_125)
.L_125:
        /*004c*/ 	.word	0x00000100
        /*0050*/ 	.word	0x00000001
        /*0054*/ 	.word	0x00000001


	//----- nvinfo : EIATTR_CBANK_PARAM_SIZE
	.align		4
.L_126:
        /*0058*/ 	.byte	0x03, 0x19
        /*005a*/ 	.short	0x0018


	//----- nvinfo : EIATTR_PARAM_CBANK
	.align		4
        /*005c*/ 	.byte	0x04, 0x0a
        /*005e*/ 	.short	(.L_128 - .L_127)
	.align		4
.L_127:
        /*0060*/ 	.word	index@(.nv.constant0._ZN3cub18CUB_300001_SM_10006detail8for_each13static_kernelINS2_12policy_hub_t12policy_500_tEmN6thrust24THRUST_300001_SM_1000_NS8cuda_cub20__uninitialized_fill7functorINS7_10device_ptrIiEEiEEEEvT0_T1_)
        /*0064*/ 	.short	0x0380
        /*0066*/ 	.short	0x0018


	//----- nvinfo : EIATTR_SW_WAR
	.align		4
.L_128:
        /*0068*/ 	.byte	0x04, 0x36
        /*006a*/ 	.short	(.L_130 - .L_129)
.L_129:
        /*006c*/ 	.word	0x00000008
.L_130:


//--------------------- .nv.info._ZN3cub18CUB_300001_SM_10006detail11EmptyKernelIvEEvv --------------------------
	.section	.nv.info._ZN3cub18CUB_300001_SM_10006detail11EmptyKernelIvEEvv,"",@"SHT_CUDA_INFO"
	.sectionflags	@""
	.align	4


	//----- nvinfo : EIATTR_CUDA_API_VERSION
	.align		4
        /*0000*/ 	.byte	0x04, 0x37
        /*0002*/ 	.short	(.L_132 - .L_131)
.L_131:
        /*0004*/ 	.word	0x00000082


	//----- nvinfo : EIATTR_SPARSE_MMA_MASK
	.align		4
.L_132:
        /*0008*/ 	.byte	0x03, 0x50
        /*000a*/ 	.short	0x0000


	//----- nvinfo : EIATTR_MAXREG_COUNT
	.align		4
        /*000c*/ 	.byte	0x03, 0x1b
        /*000e*/ 	.short	0x00ff


	//----- nvinfo : EIATTR_MERCURY_ISA_VERSION
	.align		4
        /*0010*/ 	.byte	0x03, 0x5f
        /*0012*/ 	.short	0x0101


	//----- nvinfo : EIATTR_VRC_CTA_INIT_COUNT
	.align		4
        /*0014*/ 	.byte	0x02, 0x4a
	.zero		1
	.zero		1


	//----- nvinfo : EIATTR_EXIT_INSTR_OFFSETS
	.align		4
        /*0018*/ 	.byte	0x04, 0x1c
        /*001a*/ 	.short	(.L_134 - .L_133)


	//   ....[0]....
.L_133:
        /*001c*/ 	.word	0x00000010


	//----- nvinfo : EIATTR_SW_WAR
	.align		4
.L_134:
        /*0020*/ 	.byte	0x04, 0x36
        /*0022*/ 	.short	(.L_136 - .L_135)
.L_135:
        /*0024*/ 	.word	0x00000008
.L_136:


//--------------------- .nv.callgraph             --------------------------
	.section	.nv.callgraph,"",@"SHT_CUDA_CALLGRAPH"
	.align	4
	.sectionentsize	8
	.align		4
        /*0000*/ 	.word	0x00000000
	.align		4
        /*0004*/ 	.word	0xffffffff
	.align		4
        /*0008*/ 	.word	0x00000000
	.align		4
        /*000c*/ 	.word	0xfffffffe
	.align		4
        /*0010*/ 	.word	0x00000000
	.align		4
        /*0014*/ 	.word	0xfffffffd
	.align		4
        /*0018*/ 	.word	0x00000000
	.align		4
        /*001c*/ 	.word	0xfffffffc


//--------------------- .nv.constant4             --------------------------
	.section	.nv.constant4,"a",@progbits
	.align	8
	.align		8
.nv.constant4:
        /*0000*/ 	.dword	_ZN30_INTERNAL_861abf5e_4_k_cu_main4cuda3std3__45__cpo5beginE
	.align		8
        /*0008*/ 	.dword	_ZN30_INTERNAL_861abf5e_4_k_cu_main4cuda3std3__45__cpo3endE
	.align		8
        /*0010*/ 	.dword	_ZN30_INTERNAL_861abf5e_4_k_cu_main4cuda3std3__45__cpo6cbeginE
	.align		8
        /*0018*/ 	.dword	_ZN30_INTERNAL_861abf5e_4_k_cu_main4cuda3std3__45__cpo4cendE
	.align		8
        /*0020*/ 	.dword	_ZN30_INTERNAL_861abf5e_4_k_cu_main4cuda3std3__45__cpo6rbeginE
	.align		8
        /*0028*/ 	.dword	_ZN30_INTERNAL_861abf5e_4_k_cu_main4cuda3std3__45__cpo4rendE
	.align		8
        /*0030*/ 	.dword	_ZN30_INTERNAL_861abf5e_4_k_cu_main4cuda3std3__45__cpo7crbeginE
	.align		8
        /*0038*/ 	.dword	_ZN30_INTERNAL_861abf5e_4_k_cu_main4cuda3std3__45__cpo5crendE
	.align		8
        /*0040*/ 	.dword	_ZN30_INTERNAL_861abf5e_4_k_cu_main4cuda3std3__432_GLOBAL__N__861abf5e_4_k_cu_main6ignoreE
	.align		8
        /*0048*/ 	.dword	_ZN30_INTERNAL_861abf5e_4_k_cu_main4cuda3std3__419piecewise_constructE
	.align		8
        /*0050*/ 	.dword	_ZN30_INTERNAL_861abf5e_4_k_cu_main4cuda3std3__48in_placeE
	.align		8
        /*0058*/ 	.dword	_ZN30_INTERNAL_861abf5e_4_k_cu_main4cuda3std3__420unreachable_sentinelE
	.align		8
        /*0060*/ 	.dword	_ZN30_INTERNAL_861abf5e_4_k_cu_main4cuda3std3__47nulloptE
	.align		8
        /*0068*/ 	.dword	_ZN30_INTERNAL_861abf5e_4_k_cu_main4cuda3std3__48unexpectE
	.align		8
        /*0070*/ 	.dword	_ZN30_INTERNAL_861abf5e_4_k_cu_main4cuda3std6ranges3__45__cpo4swapE
	.align		8
        /*0078*/ 	.dword	_ZN30_INTERNAL_861abf5e_4_k_cu_main4cuda3std6ranges3__45__cpo9iter_moveE
	.align		8
        /*0080*/ 	.dword	_ZN30_INTERNAL_861abf5e_4_k_cu_main4cuda3std6ranges3__45__cpo5beginE
	.align		8
        /*0088*/ 	.dword	_ZN30_INTERNAL_861abf5e_4_k_cu_main4cuda3std6ranges3__45__cpo3endE
	.align		8
        /*0090*/ 	.dword	_ZN30_INTERNAL_861abf5e_4_k_cu_main4cuda3std6ranges3__45__cpo6cbeginE
	.align		8
        /*0098*/ 	.dword	_ZN30_INTERNAL_861abf5e_4_k_cu_main4cuda3std6ranges3__45__cpo4cendE
	.align		8
        /*00a0*/ 	.dword	_ZN30_INTERNAL_861abf5e_4_k_cu_main4cuda3std6ranges3__45__cpo7advanceE
	.align		8
        /*00a8*/ 	.dword	_ZN30_INTERNAL_861abf5e_4_k_cu_main4cuda3std6ranges3__45__cpo9iter_swapE
	.align		8
        /*00b0*/ 	.dword	_ZN30_INTERNAL_861abf5e_4_k_cu_main4cuda3std6ranges3__45__cpo4nextE
	.align		8
        /*00b8*/ 	.dword	_ZN30_INTERNAL_861abf5e_4_k_cu_main4cuda3std6ranges3__45__cpo4prevE
	.align		8
        /*00c0*/ 	.dword	_ZN30_INTERNAL_861abf5e_4_k_cu_main4cuda3std6ranges3__45__cpo4dataE
	.align		8
        /*00c8*/ 	.dword	_ZN30_INTERNAL_861abf5e_4_k_cu_main4cuda3std6ranges3__45__cpo5cdataE
	.align		8
        /*00d0*/ 	.dword	_ZN30_INTERNAL_861abf5e_4_k_cu_main4cuda3std6ranges3__45__cpo4sizeE
	.align		8
        /*00d8*/ 	.dword	_ZN30_INTERNAL_861abf5e_4_k_cu_main4cuda3std6ranges3__45__cpo5ssizeE
	.align		8
        /*00e0*/ 	.dword	_ZN30_INTERNAL_861abf5e_4_k_cu_main4cuda3std6ranges3__45__cpo8distanceE
	.align		8
        /*00e8*/ 	.dword	_ZN30_INTERNAL_861abf5e_4_k_cu_main6thrust24THRUST_300001_SM_1000_NS8cuda_cub3parE
	.align		8
        /*00f0*/ 	.dword	_ZN30_INTERNAL_861abf5e_4_k_cu_main6thrust24THRUST_300001_SM_1000_NS8cuda_cub10par_nosyncE
	.align		8
        /*00f8*/ 	.dword	_ZN30_INTERNAL_861abf5e_4_k_cu_main6thrust24THRUST_300001_SM_1000_NS6system6detail10sequential3seqE
	.align		8
        /*0100*/ 	.dword	_ZN30_INTERNAL_861abf5e_4_k_cu_main6thrust24THRUST_300001_SM_1000_NS6system3cpp3parE
	.align		8
        /*0108*/ 	.dword	_ZN30_INTERNAL_861abf5e_4_k_cu_main6thrust24THRUST_300001_SM_1000_NS12placeholders2_1E
	.align		8
        /*0110*/ 	.dword	_ZN30_INTERNAL_861abf5e_4_k_cu_main6thrust24THRUST_300001_SM_1000_NS12placeholders2_2E
	.align		8
        /*0118*/ 	.dword	_ZN30_INTERNAL_861abf5e_4_k_cu_main6thrust24THRUST_300001_SM_1000_NS12placeholders2_3E
	.align		8
        /*0120*/ 	.dword	_ZN30_INTERNAL_861abf5e_4_k_cu_main6thrust24THRUST_300001_SM_1000_NS12placeholders2_4E
	.align		8
        /*0128*/ 	.dword	_ZN30_INTERNAL_861abf5e_4_k_cu_main6thrust24THRUST_300001_SM_1000_NS12placeholders2_5E
	.align		8
        /*0130*/ 	.dword	_ZN30_INTERNAL_861abf5e_4_k_cu_main6thrust24THRUST_300001_SM_1000_NS12placeholders2_6E
	.align		8
        /*0138*/ 	.dword	_ZN30_INTERNAL_861abf5e_4_k_cu_main6thrust24THRUST_300001_SM_1000_NS12placeholders2_7E
	.align		8
        /*0140*/ 	.dword	_ZN30_INTERNAL_861abf5e_4_k_cu_main6thrust24THRUST_300001_SM_1000_NS12placeholders2_8E
	.align		8
        /*0148*/ 	.dword	_ZN30_INTERNAL_861abf5e_4_k_cu_main6thrust24THRUST_300001_SM_1000_NS12placeholders2_9E
	.align		8
        /*0150*/ 	.dword	_ZN30_INTERNAL_861abf5e_4_k_cu_main6thrust24THRUST_300001_SM_1000_NS12placeholders3_10E
	.align		8
        /*0158*/ 	.dword	_ZN30_INTERNAL_861abf5e_4_k_cu_main6thrust24THRUST_300001_SM_1000_NS3seqE
	.align		8
        /*0160*/ 	.dword	_ZN30_INTERNAL_861abf5e_4_k_cu_main6thrust24THRUST_300001_SM_1000_NS6deviceE


//--------------------- .text._ZN3cub18CUB_300001_SM_10006detail9transform16transform_kernelINS2_10policy_hubILb1EN4cuda3std3__45tupleIJN6thrust24THRUST_300001_SM_1000_NS6detail15normal_iteratorINSA_10device_ptrIiEEEESF_EEEE10policy1000El5saxpySF_JPiSK_EEEvT0_iT1_T2_DpNS2_10kernel_argIT3_EE --------------------------
	.section	.text._ZN3cub18CUB_300001_SM_10006detail9transform16transform_kernelINS2_10policy_hubILb1EN4cuda3std3__45tupleIJN6thrust24THRUST_300001_SM_1000_NS6detail15normal_iteratorINSA_10device_ptrIiEEEESF_EEEE10policy1000El5saxpySF_JPiSK_EEEvT0_iT1_T2_DpNS2_10kernel_argIT3_EE,"ax",@progbits
	.align	128
        .global         _ZN3cub18CUB_300001_SM_10006detail9transform16transform_kernelINS2_10policy_hubILb1EN4cuda3std3__45tupleIJN6thrust24THRUST_300001_SM_1000_NS6detail15normal_iteratorINSA_10device_ptrIiEEEESF_EEEE10policy1000El5saxpySF_JPiSK_EEEvT0_iT1_T2_DpNS2_10kernel_argIT3_EE
        .type           _ZN3cub18CUB_300001_SM_10006detail9transform16transform_kernelINS2_10policy_hubILb1EN4cuda3std3__45tupleIJN6thrust24THRUST_300001_SM_1000_NS6detail15normal_iteratorINSA_10device_ptrIiEEEESF_EEEE10policy1000El5saxpySF_JPiSK_EEEvT0_iT1_T2_DpNS2_10kernel_argIT3_EE,@function
        .size           _ZN3cub18CUB_300001_SM_10006detail9transform16transform_kernelINS2_10policy_hubILb1EN4cuda3std3__45tupleIJN6thrust24THRUST_300001_SM_1000_NS6detail15normal_iteratorINSA_10device_ptrIiEEEESF_EEEE10policy1000El5saxpySF_JPiSK_EEEvT0_iT1_T2_DpNS2_10kernel_argIT3_EE,(.L_x_37 - _ZN3cub18CUB_300001_SM_10006detail9transform16transform_kernelINS2_10policy_hubILb1EN4cuda3std3__45tupleIJN6thrust24THRUST_300001_SM_1000_NS6detail15normal_iteratorINSA_10device_ptrIiEEEESF_EEEE10policy1000El5saxpySF_JPiSK_EEEvT0_iT1_T2_DpNS2_10kernel_argIT3_EE)
        .other          _ZN3cub18CUB_300001_SM_10006detail9transform16transform_kernelINS2_10policy_hubILb1EN4cuda3std3__45tupleIJN6thrust24THRUST_300001_SM_1000_NS6detail15normal_iteratorINSA_10device_ptrIiEEEESF_EEEE10policy1000El5saxpySF_JPiSK_EEEvT0_iT1_T2_DpNS2_10kernel_argIT3_EE,@"STO_CUDA_ENTRY STV_DEFAULT"
_ZN3cub18CUB_300001_SM_10006detail9transform16transform_kernelINS2_10policy_hubILb1EN4cuda3std3__45tupleIJN6thrust24THRUST_300001_SM_1000_NS6detail15normal_iteratorINSA_10device_ptrIiEEEESF_EEEE10policy1000El5saxpySF_JPiSK_EEEvT0_iT1_T2_DpNS2_10kernel_argIT3_EE:
.text._ZN3cub18CUB_300001_SM_10006detail9transform16transform_kernelINS2_10policy_hubILb1EN4cuda3std3__45tupleIJN6thrust24THRUST_300001_SM_1000_NS6detail15normal_iteratorINSA_10device_ptrIiEEEESF_EEEE10policy1000El5saxpySF_JPiSK_EEEvT0_iT1_T2_DpNS2_10kernel_argIT3_EE:
[----:B------:R-:W-:Y:S08]  /*0000*/  LDC R1, c[0x0][0x37c] ;  /* 0x0000df00ff017b82 */ /* 0x000ff00000000800 */
[----:B------:R-:W0:Y:S01]  /*0010*/  LDC R6, c[0x0][0x388] ;  /* 0x0000e200ff067b82 */ /* 0x000e220000000800 */
[----:B------:R-:W1:Y:S01]  /*0020*/  LDCU.64 UR4, c[0x0][0x380] ;  /* 0x00007000ff0477ac */ /* 0x000e620008000a00 */
[----:B------:R-:W2:Y:S01]  /*0030*/  S2R R7, SR_TID.X ;  /* 0x0000000000077919 */ /* 0x000ea20000002100 */
[----:B------:R-:W-:Y:S05]  /*0040*/  BSSY.RECONVERGENT B0, `(.L_x_0) ;  /* 0x0000029000007945 */ /* 0x000fea0003800200 */
[----:B------:R-:W3:Y:S01]  /*0050*/  S2UR UR12, SR_CTAID.X ;  /* 0x00000000000c79c3 */ /* 0x000ee20000002500 */
[----:B0-----:R-:W-:-:S05]  /*0060*/  IMAD.SHL.U32 R5, R6, 0x80, RZ ;  /* 0x0000008006057824 */ /* 0x001fca00078e00ff */
[----:B------:R-:W-:Y:S01]  /*0070*/  SHF.R.S32.HI R0, RZ, 0x1f, R5 ;  /* 0x0000001fff007819 */ /* 0x000fe20000011405 */
[----:B---3--:R-:W-:-:S04]  /*0080*/  IMAD.WIDE.U32 R2, R5, UR12, RZ ;  /* 0x0000000c05027c25 */ /* 0x008fc8000f8e00ff */
[----:B------:R-:W-:Y:S01]  /*0090*/  IMAD R9, R0, UR12, RZ ;  /* 0x0000000c00097c24 */ /* 0x000fe2000f8e02ff */
[----:B-1----:R-:W-:Y:S01]  /*00a0*/  IADD3 R4, P1, PT, -R2, UR4, RZ ;  /* 0x0000000402047c10 */ /* 0x002fe2000ff3e1ff */
[----:B--2---:R-:W-:Y:S02]  /*00b0*/  IMAD.SHL.U32 R13, R7, 0x80, RZ ;  /* 0x00000080070d7824 */ /* 0x004fe400078e00ff */
[----:B------:R-:W-:Y:S01]  /*00c0*/  IMAD.IADD R9, R3, 0x1, R9 ;  /* 0x0000000103097824 */ /* 0x000fe200078e0209 */
[----:B------:R-:W-:-:S04]  /*00d0*/  ISETP.LT.U32.AND P0, PT, R4, R5, PT ;  /* 0x000000050400720c */ /* 0x000fc80003f01070 */
[----:B------:R-:W-:-:S04]  /*00e0*/  IADD3.X R11, PT, PT, ~R9, UR5, RZ, P1, !PT ;  /* 0x00000005090b7c10 */ /* 0x000fc80008ffe5ff */
[----:B------:R-:W-:-:S04]  /*00f0*/  ISETP.LT.AND.EX P0, PT, R11, R0, PT, P0 ;  /* 0x000000000b00720c */ /* 0x000fc80003f01300 */
[----:B------:R-:W-:-:S05]  /*0100*/  SEL R0, R4, R5, P0 ;  /* 0x0000000504007207 */ /* 0x000fca0000000000 */
[----:B------:R-:W-:-:S05]  /*0110*/  IMAD.SHL.U32 R4, R0, 0x4, RZ ;  /* 0x0000000400047824 */ /* 0x000fca00078e00ff */
[----:B------:R-:W-:-:S13]  /*0120*/  ISETP.GE.AND P0, PT, R13, R4, PT ;  /* 0x000000040d00720c */ /* 0x000fda0003f06270 */
[----:B------:R-:W-:Y:S05]  /*0130*/  @P0 BRA `(.L_x_1) ;  /* 0x0000000000640947 */ /* 0x000fea0003800000 */
[----:B------:R-:W0:Y:S01]  /*0140*/  LDCU.64 UR4, c[0x0][0x398] ;  /* 0x00007300ff0477ac */ /* 0x000e220008000a00 */
[C---:B------:R-:W-:Y:S01]  /*0150*/  SHF.L.U32 R8, R2.reuse, 0x2, RZ ;  /* 0x0000000202087819 */ /* 0x040fe200000006ff */
[----:B------:R-:W-:Y:S01]  /*0160*/  BSSY.RECONVERGENT B1, `(.L_x_2) ;  /* 0x000000c000017945 */ /* 0x000fe20003800200 */
[----:B------:R-:W-:Y:S01]  /*0170*/  SHF.L.U64.HI R12, R2, 0x2, R9 ;  /* 0x00000002020c7819 */ /* 0x000fe20000010209 */
[----:B------:R-:W-:Y:S01]  /*0180*/  IMAD.MOV.U32 R15, RZ, RZ, R13 ;  /* 0x000000ffff0f7224 */ /* 0x000fe200078e000d */
[----:B0-----:R-:W-:-:S04]  /*0190*/  IADD3 R10, P0, PT, R8, UR4, RZ ;  /* 0x00000004080a7c10 */ /* 0x001fc8000ff1e0ff */
[----:B------:R-:W-:-:S03]  /*01a0*/  IADD3.X R11, PT, PT, R12, UR5, RZ, P0, !PT ;  /* 0x000000050c0b7c10 */ /* 0x000fc600087fe4ff */
[----:B------:R-:W-:-:S07]  /*01b0*/  IMAD.WIDE.U32 R10, R7, 0x80, R10 ;  /* 0x00000080070a7825 */ /* 0x000fce00078e000a */
.L_x_3:
[----:B------:R-:W-:Y:S01]  /*01c0*/  VIADD R15, R15, 0x4000 ;  /* 0x000040000f0f7836 */ /* 0x000fe20000000000 */
[----:B------:R0:W-:Y:S04]  /*01d0*/  CCTL.E.PF2 [R10] ;  /* 0x000000000a00798f */ /* 0x0001e80000800100 */
[----:B------:R-:W-:Y:S02]  /*01e0*/  ISETP.GE.AND P0, PT, R15, R4, PT ;  /* 0x000000040f00720c */ /* 0x000fe40003f06270 */
[----:B0-----:R-:W-:-:S05]  /*01f0*/  IADD3 R10, P1, PT, R10, 0x4000, RZ ;  /* 0x000040000a0a7810 */ /* 0x001fca0007f3e0ff */
[----:B------:R-:W-:-:S06]  /*0200*/  IMAD.X R11, RZ, RZ, R11, P1 ;  /* 0x000000ffff0b7224 */ /* 0x000fcc00008e060b */
[----:B------:R-:W-:Y:S05]  /*0210*/  @!P0 BRA `(.L_x_3) ;  /* 0xfffffffc00e88947 */ /* 0x000fea000383ffff */
[----:B------:R-:W-:Y:S05]  /*0220*/  BSYNC.RECONVERGENT B1 ;  /* 0x0000000000017941 */ /* 0x000fea0003800200 */
.L_x_2:
[----:B------:R-:W0:Y:S02]  /*0230*/  LDCU.64 UR4, c[0x0][0x3a8] ;  /* 0x00007500ff0477ac */ /* 0x000e240008000a00 */
[----:B0-----:R-:W-:-:S04]  /*0240*/  IADD3 R10, P0, PT, R8, UR4, RZ ;  /* 0x00000004080a7c10 */ /* 0x001fc8000ff1e0ff */
[----:B------:R-:W-:-:S03]  /*0250*/  IADD3.X R11, PT, PT, R12, UR5, RZ, P0, !PT ;  /* 0x000000050c0b7c10 */ /* 0x000fc600087fe4ff */
[----:B------:R-:W-:-:S07]  /*0260*/  IMAD.WIDE.U32 R10, R7, 0x80, R10 ;  /* 0x00000080070a7825 */ /* 0x000fce00078e000a */
.L_x_4:
[----:B------:R-:W-:Y:S01]  /*0270*/  IADD3 R13, PT, PT, R13, 0x4000, RZ ;  /* 0x000040000d0d7810 */ /* 0x000fe20007ffe0ff */
[----:B------:R0:W-:Y:S03]  /*0280*/  CCTL.E.PF2 [R10] ;  /* 0x000000000a00798f */ /* 0x0001e60000800100 */
[----:B------:R-:W-:Y:S02]  /*0290*/  ISETP.GE.AND P0, PT, R13, R4, PT ;  /* 0x000000040d00720c */ /* 0x000fe40003f06270 */
[----:B0-----:R-:W-:-:S05]  /*02a0*/  IADD3 R10, P1, PT, R10, 0x4000, RZ ;  /* 0x000040000a0a7810 */ /* 0x001fca0007f3e0ff */
[----:B------:R-:W-:-:S06]  /*02b0*/  IMAD.X R11, RZ, RZ, R11, P1 ;  /* 0x000000ffff0b7224 */ /* 0x000fcc00008e060b */
[----:B------:R-:W-:Y:S05]  /*02c0*/  @!P0 BRA `(.L_x_4) ;  /* 0xfffffffc00e88947 */ /* 0x000fea000383ffff */
.L_x_1:
[----:B------:R-:W-:Y:S05]  /*02d0*/  BSYNC.RECONVERGENT B0 ;  /* 0x0000000000007941 */ /* 0x000fea0003800200 */
.L_x_0:
[----:B------:R-:W0:Y:S01]  /*02e0*/  LDCU.128 UR8, c[0x0][0x390] ;  /* 0x00007200ff0877ac */ /* 0x000e220008000c00 */
[----:B------:R-:W-:Y:S01]  /*02f0*/  ISETP.NE.AND P0, PT, R5, R0, PT ;  /* 0x000000000500720c */ /* 0x000fe20003f05270 */
[C---:B------:R-:W-:Y:S01]  /*0300*/  IMAD.SHL.U32 R8, R2.reuse, 0x4, RZ ;  /* 0x0000000402087824 */ /* 0x040fe200078e00ff */
[----:B------:R-:W-:Y:S01]  /*0310*/  SHF.L.U64.HI R9, R2, 0x2, R9 ;  /* 0x0000000202097819 */ /* 0x000fe20000010209 */
[----:B------:R-:W1:Y:S03]  /*0320*/  LDCU.64 UR6, c[0x0][0x3a8] ;  /* 0x00007500ff0677ac */ /* 0x000e660008000a00 */
[C---:B------:R-:W-:Y:S01]  /*0330*/  R2UR UR13, R8.reuse ;  /* 0x00000000080d72ca */ /* 0x040fe200000e0000 */
[----:B------:R-:W2:Y:S01]  /*0340*/  LDCU.64 UR14, c[0x0][0x358] ;  /* 0x00006b00ff0e77ac */ /* 0x000ea20008000a00 */
[----:B------:R-:W-:Y:S02]  /*0350*/  R2UR UR16, R9 ;  /* 0x00000000091072ca */ /* 0x000fe400000e0000 */
[----:B0-----:R-:W-:-:S02]  /*0360*/  IADD3 R2, P2, PT, R8, UR10, RZ ;  /* 0x0000000a08027c10 */ /* 0x001fc4000ff5e0ff */
[C---:B-1----:R-:W-:Y:S02]  /*0370*/  IADD3 R4, P3, PT, R8.reuse, UR6, RZ ;  /* 0x0000000608047c10 */ /* 0x042fe4000ff7e0ff */
[----:B------:R-:W-:Y:S02]  /*0380*/  IADD3 R8, P1, PT, R8, UR8, RZ ;  /* 0x0000000808087c10 */ /* 0x000fe4000ff3e0ff */
[C---:B------:R-:W-:Y:S02]  /*0390*/  IADD3.X R3, PT, PT, R9.reuse, UR11, RZ, P2, !PT ;  /* 0x0000000b09037c10 */ /* 0x040fe400097fe4ff */
[C---:B------:R-:W-:Y:S02]  /*03a0*/  IADD3.X R5, PT, PT, R9.reuse, UR7, RZ, P3, !PT ;  /* 0x0000000709057c10 */ /* 0x040fe40009ffe4ff */
[----:B------:R-:W-:Y:S01]  /*03b0*/  IADD3.X R9, PT, PT, R9, UR9, RZ, P1, !PT ;  /* 0x0000000909097c10 */ /* 0x000fe20008ffe4ff */
[----:B--2---:R-:W-:Y:S06]  /*03c0*/  @!P0 BRA `(.L_x_5) ;  /* 0x0000001000408947 */ /* 0x004fec0003800000 */
[----:B------:R-:W-:-:S13]  /*03d0*/  ISETP.GE.AND P0, PT, R6, 0x1, PT ;  /* 0x000000010600780c */ /* 0x000fda0003f06270 */
[----:B------:R-:W-:Y:S05]  /*03e0*/  @!P0 EXIT ;  /* 0x000000000000894d */ /* 0x000fea0003800000 */
[C---:B------:R-:W-:Y:S01]  /*03f0*/  ISETP.GE.U32.AND P0, PT, R6.reuse, 0x8, PT ;  /* 0x000000080600780c */ /* 0x040fe20003f06070 */
[----:B------:R-:W-:Y:S01]  /*0400*/  IMAD.MOV.U32 R10, RZ, RZ, RZ ;  /* 0x000000ffff0a7224 */ /* 0x000fe200078e00ff */
[----:B------:R-:W-:-:S11]  /*0410*/  LOP3.LUT R18, R6, 0x7, RZ, 0xc0, !PT ;  /* 0x0000000706127812 */ /* 0x000fd600078ec0ff */
[----:B------:R-:W-:Y:S05]  /*0420*/  @!P0 BRA `(.L_x_6) ;  /* 0x0000000800948947 */ /* 0x000fea0003800000 */
[----:B------:R-:W-:-:S13]  /*0430*/  ISETP.GE.AND P0, PT, R7, R0, PT ;  /* 0x000000000700720c */ /* 0x000fda0003f06270 */
[C---:B------:R-:W-:Y:S01]  /*0440*/  @!P0 IMAD.WIDE.U32 R10, R7.reuse, 0x4, R2 ;  /* 0x00000004070a8825 */ /* 0x040fe200078e0002 */
[----:B------:R-:W0:Y:S03]  /*0450*/  @!P0 LDC R12, c[0x0][0x38c] ;  /* 0x0000e300ff0c8b82 */ /* 0x000e260000000800 */
[C---:B------:R-:W-:Y:S02]  /*0460*/  @!P0 IMAD.WIDE.U32 R16, R7.reuse, 0x4, R4 ;  /* 0x0000000407108825 */ /* 0x040fe400078e0004 */
[----:B------:R-:W0:Y:S04]  /*0470*/  @!P0 LDG.E R10, desc[UR14][R10.64] ;  /* 0x0000000e0a0a8981 */ /* 0x000e28000c1e1900 */
[----:B------:R1:W0:Y:S01]  /*0480*/  @!P0 LDG.E R17, desc[UR14][R16.64] ;  /* 0x0000000e10118981 */ /* 0x000222000c1e1900 */
[C---:B------:R-:W-:Y:S01]  /*0490*/  IADD3 R23, PT, PT, R7.reuse, 0x80, RZ ;  /* 0x0000008007177810 */ /* 0x040fe20007ffe0ff */
[----:B------:R-:W-:-:S03]  /*04a0*/  @!P0 IMAD.WIDE.U32 R20, R7, 0x4, R8 ;  /* 0x0000000407148825 */ /* 0x000fc600078e0008 */
[C---:B------:R-:W-:Y:S01]  /*04b0*/  ISETP.GE.AND P1, PT, R23.reuse, R0, PT ;  /* 0x000000001700720c */ /* 0x040fe20003f26270 */
[----:B------:R-:W-:-:S12]  /*04c0*/  IMAD.WIDE R14, R23, 0x4, R2 ;  /* 0x00000004170e7825 */ /* 0x000fd800078e0202 */
[----:B-1----:R-:W1:Y:S01]  /*04d0*/  @!P1 LDC R16, c[0x0][0x38c] ;  /* 0x0000e300ff109b82 */ /* 0x002e620000000800 */
[----:B0-----:R-:W-:-:S05]  /*04e0*/  @!P0 IMAD R12, R10, R12, R17 ;  /* 0x0000000c0a0c8224 */ /* 0x001fca00078e0211 */
[----:B------:R-:W-:Y:S01]  /*04f0*/  @!P0 I2FP.F32.S32 R19, R12 ;  /* 0x0000000c00138245 */ /* 0x000fe20000201400 */
[----:B------:R-:W-:-:S05]  /*0500*/  IMAD.WIDE R12, R23, 0x4, R4 ;  /* 0x00000004170c7825 */ /* 0x000fca00078e0204 */
[----:B------:R-:W0:Y:S02]  /*0510*/  @!P0 F2I.TRUNC.NTZ R19, R19 ;  /* 0x0000001300138305 */ /* 0x000e24000020f100 */
[----:B0-----:R0:W-:Y:S04]  /*0520*/  @!P0 STG.E desc[UR14][R20.64], R19 ;  /* 0x0000001314008986 */ /* 0x0011e8000c10190e */
[----:B------:R-:W1:Y:S04]  /*0530*/  @!P1 LDG.E R10, desc[UR14][R14.64] ;  /* 0x0000000e0e0a9981 */ /* 0x000e68000c1e1900 */
[----:B------:R-:W1:Y:S01]  /*0540*/  @!P1 LDG.E R11, desc[UR14][R12.64] ;  /* 0x0000000e0c0b9981 */ /* 0x000e62000c1e1900 */
[----:B------:R-:W-:-:S05]  /*0550*/  VIADD R17, R7, 0x100 ;  /* 0x0000010007117836 */ /* 0x000fca0000000000 */
[----:B------:R-:W-:-:S13]  /*0560*/  ISETP.GE.AND P0, PT, R17, R0, PT ;  /* 0x000000001100720c */ /* 0x000fda0003f06270 */
[----:B0-----:R-:W0:Y:S01]  /*0570*/  @!P0 LDC R21, c[0x0][0x38c] ;  /* 0x0000e300ff158b82 */ /* 0x001e220000000800 */
[----:B-1----:R-:W-:Y:S02]  /*0580*/  @!P1 IMAD R10, R10, R16, R11 ;  /* 0x000000100a0a9224 */ /* 0x002fe400078e020b */
[----:B------:R-:W-:-:S03]  /*0590*/  IMAD.WIDE R16, R23, 0x4, R8 ;  /* 0x0000000417107825 */ /* 0x000fc600078e0208 */
[----:B------:R-:W-:-:S04]  /*05a0*/  @!P1 I2FP.F32.S32 R10, R10 ;  /* 0x0000000a000a9245 */ /* 0x000fc80000201400 */
[----:B------:R-:W1:Y:S02]  /*05b0*/  @!P1 F2I.TRUNC.NTZ R11, R10 ;  /* 0x0000000a000b9305 */ /* 0x000e64000020f100 */
[----:B-1----:R1:W-:Y:S04]  /*05c0*/  @!P1 STG.E desc[UR14][R16.64], R11 ;  /* 0x0000000b10009986 */ /* 0x0023e8000c10190e */
[----:B------:R-:W0:Y:S04]  /*05d0*/  @!P0 LDG.E R19, desc[UR14][R14.64+0x200] ;  /* 0x0002000e0e138981 */ /* 0x000e28000c1e1900 */
[----:B------:R-:W0:Y:S02]  /*05e0*/  @!P0 LDG.E R20, desc[UR14][R12.64+0x200] ;  /* 0x0002000e0c148981 */ /* 0x000e24000c1e1900 */
[----:B0-----:R-:W-:-:S02]  /*05f0*/  @!P0 IMAD R19, R19, R21, R20 ;  /* 0x0000001513138224 */ /* 0x001fc400078e0214 */
[----:B------:R-:W-:-:S03]  /*0600*/  VIADD R21, R7, 0x180 ;  /* 0x0000018007157836 */ /* 0x000fc60000000000 */
[----:B------:R-:W-:Y:S02]  /*0610*/  @!P0 I2FP.F32.S32 R19, R19 ;  /* 0x0000001300138245 */ /* 0x000fe40000201400 */
[----:B------:R-:W-:-:S04]  /*0620*/  ISETP.GE.AND P1, PT, R21, R0, PT ;  /* 0x000000001500720c */ /* 0x000fc80003f26270 */
[----:B------:R-:W0:Y:S09]  /*0630*/  @!P0 F2I.TRUNC.NTZ R19, R19 ;  /* 0x0000001300138305 */ /* 0x000e32000020f100 */
[----:B------:R-:W2:Y:S01]  /*0640*/  @!P1 LDC R20, c[0x0][0x38c] ;  /* 0x0000e300ff149b82 */ /* 0x000ea20000000800 */
[----:B0-----:R0:W-:Y:S04]  /*0650*/  @!P0 STG.E desc[UR14][R16.64+0x200], R19 ;  /* 0x0002001310008986 */ /* 0x0011e8000c10190e */
[----:B------:R-:W2:Y:S04]  /*0660*/  @!P1 LDG.E R10, desc[UR14][R14.64+0x400] ;  /* 0x0004000e0e0a9981 */ /* 0x000ea8000c1e1900 */
[----:B-1----:R-:W2:Y:S01]  /*0670*/  @!P1 LDG.E R11, desc[UR14][R12.64+0x400] ;  /* 0x0004000e0c0b9981 */ /* 0x002ea2000c1e1900 */
[----:B------:R-:W-:-:S05]  /*0680*/  VIADD R21, R7, 0x200 ;  /* 0x0000020007157836 */ /* 0x000fca0000000000 */
[----:B------:R-:W-:-:S13]  /*0690*/  ISETP.GE.AND P0, PT, R21, R0, PT ;  /* 0x000000001500720c */ /* 0x000fda0003f06270 */
[----:B------:R-:W1:Y:S01]  /*06a0*/  @!P0 LDC R21, c[0x0][0x38c] ;  /* 0x0000e300ff158b82 */ /* 0x000e620000000800 */
[----:B--2---:R-:W-:-:S05]  /*06b0*/  @!P1 IMAD R10, R10, R20, R11 ;  /* 0x000000140a0a9224 */ /* 0x004fca00078e020b */
[----:B------:R-:W-:-:S04]  /*06c0*/  @!P1 I2FP.F32.S32 R10, R10 ;  /* 0x0000000a000a9245 */ /* 0x000fc80000201400 */
[----:B------:R-:W2:Y:S02]  /*06d0*/  @!P1 F2I.TRUNC.NTZ R11, R10 ;  /* 0x0000000a000b9305 */ /* 0x000ea4000020f100 */
[----:B--2---:R2:W-:Y:S04]  /*06e0*/  @!P1 STG.E desc[UR14][R16.64+0x400], R11 ;  /* 0x0004000b10009986 */ /* 0x0045e8000c10190e */
[----:B------:R-:W1:Y:S04]  /*06f0*/  @!P0 LDG.E R20, desc[UR14][R14.64+0x600] ;  /* 0x0006000e0e148981 */ /* 0x000e68000c1e1900 */
[----:B0-----:R-:W1:Y:S02]  /*0700*/  @!P0 LDG.E R19, desc[UR14][R12.64+0x600] ;  /* 0x0006000e0c138981 */ /* 0x001e64000c1e1900 */
[----:B-1----:R-:W-:Y:S01]  /*0710*/  @!P0 IMAD R19, R20, R21, R19 ;  /* 0x0000001514138224 */ /* 0x002fe200078e0213 */
[----:B------:R-:W-:-:S04]  /*0720*/  IADD3 R21, PT, PT, R7, 0x280, RZ ;  /* 0x0000028007157810 */ /* 0x000fc80007ffe0ff */
[----:B------:R-:W-:Y:S02]  /*0730*/  @!P0 I2FP.F32.S32 R19, R19 ;  /* 0x0000001300138245 */ /* 0x000fe40000201400 */
[----:B------:R-:W-:-:S04]  /*0740*/  ISETP.GE.AND P1, PT, R21, R0, PT ;  /* 0x000000001500720c */ /* 0x000fc80003f26270 */
[----:B------:R-:W0:Y:S09]  /*0750*/  @!P0 F2I.TRUNC.NTZ R19, R19 ;  /* 0x0000001300138305 */ /* 0x000e32000020f100 */
[----:B------:R-:W1:Y:S01]  /*0760*/  @!P1 LDC R20, c[0x0][0x38c] ;  /* 0x0000e300ff149b82 */ /* 0x000e620000000800 */
[----:B0-----:R0:W-:Y:S04]  /*0770*/  @!P0 STG.E desc[UR14][R16.64+0x600], R19 ;  /* 0x0006001310008986 */ /* 0x0011e8000c10190e */
[----:B------:R-:W1:Y:S04]  /*0780*/  @!P1 LDG.E R10, desc[UR14][R14.64+0x800] ;  /* 0x0008000e0e0a9981 */ /* 0x000e68000c1e1900 */
[----:B--2---:R-:W1:Y:S01]  /*0790*/  @!P1 LDG.E R11, desc[UR14][R12.64+0x800] ;  /* 0x0008000e0c0b9981 */ /* 0x004e62000c1e1900 */
[----:B------:R-:W-:-:S05]  /*07a0*/  VIADD R21, R7, 0x300 ;  /* 0x0000030007157836 */ /* 0x000fca0000000000 */
[----:B------:R-:W-:-:S13]  /*07b0*/  ISETP.GE.AND P0, PT, R21, R0, PT ;  /* 0x000000001500720c */ /* 0x000fda0003f06270 */
[----:B------:R-:W2:Y:S01]  /*07c0*/  @!P0 LDC R21, c[0x0][0x38c] ;  /* 0x0000e300ff158b82 */ /* 0x000ea20000000800 */
[----:B-1----:R-:W-:-:S05]  /*07d0*/  @!P1 IMAD R10, R10, R20, R11 ;  /* 0x000000140a0a9224 */ /* 0x002fca00078e020b */
[----:B------:R-:W-:-:S04]  /*07e0*/  @!P1 I2FP.F32.S32 R10, R10 ;  /* 0x0000000a000a9245 */ /* 0x000fc80000201400 */
[----:B------:R-:W1:Y:S02]  /*07f0*/  @!P1 F2I.TRUNC.NTZ R11, R10 ;  /* 0x0000000a000b9305 */ /* 0x000e64000020f100 */
[----:B-1----:R1:W-:Y:S04]  /*0800*/  @!P1 STG.E desc[UR14][R16.64+0x800], R11 ;  /* 0x0008000b10009986 */ /* 0x0023e8000c10190e */
[----:B------:R-:W2:Y:S04]  /*0810*/  @!P0 LDG.E R20, desc[UR14][R14.64+0xa00] ;  /* 0x000a000e0e148981 */ /* 0x000ea8000c1e1900 */
[----:B0-----:R-:W2:Y:S02]  /*0820*/  @!P0 LDG.E R19, desc[UR14][R12.64+0xa00] ;  /* 0x000a000e0c138981 */ /* 0x001ea4000c1e1900 */
[----:B--2---:R-:W-:-:S02]  /*0830*/  @!P0 IMAD R19, R20, R21, R19 ;  /* 0x0000001514138224 */ /* 0x004fc400078e0213 */
[----:B------:R-:W-:-:S03]  /*0840*/  VIADD R21, R7, 0x380 ;  /* 0x0000038007157836 */ /* 0x000fc60000000000 */
[----:B------:R-:W-:Y:S02]  /*0850*/  @!P0 I2FP.F32.S32 R19, R19 ;  /* 0x0000001300138245 */ /* 0x000fe40000201400 */
[----:B------:R-:W-:-:S04]  /*0860*/  ISETP.GE.AND P1, PT, R21, R0, PT ;  /* 0x000000001500720c */ /* 0x000fc80003f26270 */
[----:B------:R-:W0:Y:S09]  /*0870*/  @!P0 F2I.TRUNC.NTZ R19, R19 ;  /* 0x0000001300138305 */ /* 0x000e32000020f100 */
[----:B------:R-:W2:Y:S01]  /*0880*/  @!P1 LDC R20, c[0x0][0x38c] ;  /* 0x0000e300ff149b82 */ /* 0x000ea20000000800 */
[----:B0-----:R0:W-:Y:S04]  /*0890*/  @!P0 STG.E desc[UR14][R16.64+0xa00], R19 ;  /* 0x000a001310008986 */ /* 0x0011e8000c10190e */
[----:B------:R-:W2:Y:S04]  /*08a0*/  @!P1 LDG.E R10, desc[UR14][R14.64+0xc00] ;  /* 0x000c000e0e0a9981 */ /* 0x000ea8000c1e1900 */
[----:B-1----:R-:W2:Y:S02]  /*08b0*/  @!P1 LDG.E R11, desc[UR14][R12.64+0xc00] ;  /* 0x000c000e0c0b9981 */ /* 0x002ea4000c1e1900 */
[----:B--2---:R-:W-:-:S05]  /*08c0*/  @!P1 IMAD R10, R10, R20, R11 ;  /* 0x000000140a0a9224 */ /* 0x004fca00078e020b */
[----:B------:R-:W-:Y:S02]  /*08d0*/  @!P1 I2FP.F32.S32 R11, R10 ;  /* 0x0000000a000b9245 */ /* 0x000fe40000201400 */
[----:B------:R-:W-:-:S04]  /*08e0*/  LOP3.LUT R10, R6, 0x7ffffff8, RZ, 0xc0, !PT ;  /* 0x7ffffff8060a7812 */ /* 0x000fc800078ec0ff */
[----:B------:R-:W1:Y:S01]  /*08f0*/  @!P1 F2I.TRUNC.NTZ R11, R11 ;  /* 0x0000000b000b9305 */ /* 0x000e62000020f100 */
[----:B------:R-:W-:Y:S01]  /*0900*/  ISETP.NE.AND P0, PT, R10, 0x8, PT ;  /* 0x000000080a00780c */ /* 0x000fe20003f05270 */
[----:B-1----:R0:W-:-:S12]  /*0910*/  @!P1 STG.E desc[UR14][R16.64+0xc00], R11 ;  /* 0x000c000b10009986 */ /* 0x0021d8000c10190e */
[----:B------:R-:W-:Y:S05]  /*0920*/  @!P0 BRA `(.L_x_6) ;  /* 0x0000000400548947 */ /* 0x000fea0003800000 */
[----:B------:R-:W-:Y:S01]  /*0930*/  IMAD.MOV.U32 R6, RZ, RZ, 0x8 ;  /* 0x00000008ff067424 */ /* 0x000fe200078e00ff */
[----:B------:R-:W1:Y:S06]  /*0940*/  LDCU UR4, c[0x0][0x38c] ;  /* 0x00007180ff0477ac */ /* 0x000e6c0008000800 */
.L_x_9:
[----:B0-----:R-:W-:-:S04]  /*0950*/  LEA R11, R6, R7, 0x7 ;  /* 0x00000007060b7211 */ /* 0x001fc800078e38ff */
[----:B------:R-:W-:-:S13]  /*0960*/  ISETP.GE.AND P0, PT, R11, R0, PT ;  /* 0x000000000b00720c */ /* 0x000fda0003f06270 */
[C---:B------:R-:W-:Y:S01]  /*0970*/  @!P0 IMAD.WIDE.U32 R12, R11.reuse, 0x4, R2 ;  /* 0x000000040b0c8825 */ /* 0x040fe200078e0002 */
[----:B------:R-:W0:Y:S03]  /*0980*/  @!P0 LDC R14, c[0x0][0x38c] ;  /* 0x0000e300ff0e8b82 */ /* 0x000e260000000800 */
[C---:B------:R-:W-:Y:S02]  /*0990*/  @!P0 IMAD.WIDE.U32 R20, R11.reuse, 0x4, R4 ;  /* 0x000000040b148825 */ /* 0x040fe400078e0004 */
[----:B------:R-:W0:Y:S04]  /*09a0*/  @!P0 LDG.E R12, desc[UR14][R12.64] ;  /* 0x0000000e0c0c8981 */ /* 0x000e28000c1e1900 */
[----:B------:R2:W0:Y:S01]  /*09b0*/  @!P0 LDG.E R21, desc[UR14][R20.64] ;  /* 0x0000000e14158981 */ /* 0x000422000c1e1900 */
[----:B------:R-:W-:-:S02]  /*09c0*/  VIADD R19, R11, 0x80 ;  /* 0x000000800b137836 */ /* 0x000fc40000000000 */
[----:B------:R-:W-:-:S03]  /*09d0*/  @!P0 IMAD.WIDE.U32 R22, R11, 0x4, R8 ;  /* 0x000000040b168825 */ /* 0x000fc600078e0008 */
[C---:B------:R-:W-:Y:S01]  /*09e0*/  ISETP.GE.AND P1, PT, R19.reuse, R0, PT ;  /* 0x000000001300720c */ /* 0x040fe20003f26270 */
[----:B------:R-:W-:-:S12]  /*09f0*/  IMAD.WIDE R16, R19, 0x4, R2 ;  /* 0x0000000413107825 */ /* 0x000fd800078e0202 */
[----:B--2---:R-:W2:Y:S01]  /*0a00*/  @!P1 LDC R20, c[0x0][0x38c] ;  /* 0x0000e300ff149b82 */ /* 0x004ea20000000800 */
[----:B0-----:R-:W-:-:S05]  /*0a10*/  @!P0 IMAD R14, R12, R14, R21 ;  /* 0x0000000e0c0e8224 */ /* 0x001fca00078e0215 */
[----:B------:R-:W-:Y:S01]  /*0a20*/  @!P0 I2FP.F32.S32 R24, R14 ;  /* 0x0000000e00188245 */ /* 0x000fe20000201400 */
[----:B------:R-:W-:-:S03]  /*0a30*/  IMAD.WIDE R14, R19, 0x4, R4 ;  /* 0x00000004130e7825 */ /* 0x000fc600078e0204 */
[----:B------:R-:W0:Y:S02]  /*0a40*/  @!P0 F2I.TRUNC.NTZ R25, R24 ;  /* 0x0000001800198305 */ /* 0x000e24000020f100 */
[----:B0-----:R0:W-:Y:S04]  /*0a50*/  @!P0 STG.E desc[UR14][R22.64], R25 ;  /* 0x0000001916008986 */ /* 0x0011e8000c10190e */
[----:B------:R-:W2:Y:S04]  /*0a60*/  @!P1 LDG.E R12, desc[UR14][R16.64] ;  /* 0x0000000e100c9981 */ /* 0x000ea8000c1e1900 */
[----:B------:R-:W2:Y:S02]  /*0a70*/  @!P1 LDG.E R13, desc[UR14][R14.64] ;  /* 0x0000000e0e0d9981 */ /* 0x000ea4000c1e1900 */
[----:B--2---:R-:W-:-:S02]  /*0a80*/  @!P1 IMAD R12, R12, R20, R13 ;  /* 0x000000140c0c9224 */ /* 0x004fc400078e020d */
[----:B------:R-:W-:-:S03]  /*0a90*/  VIADD R13, R11, 0x100 ;  /* 0x000001000b0d7836 */ /* 0x000fc60000000000 */
[----:B------:R-:W-:Y:S02]  /*0aa0*/  @!P1 I2FP.F32.S32 R21, R12 ;  /* 0x0000000c00159245 */ /* 0x000fe40000201400 */
[----:B------:R-:W-:Y:S01]  /*0ab0*/  ISETP.GE.AND P0, PT, R13, R0, PT ;  /* 0x000000000d00720c */ /* 0x000fe20003f06270 */
[----:B------:R-:W-:-:S03]  /*0ac0*/  IMAD.WIDE R12, R19, 0x4, R8 ;  /* 0x00000004130c7825 */ /* 0x000fc600078e0208 */
[----:B------:R-:W2:Y:S09]  /*0ad0*/  @!P1 F2I.TRUNC.NTZ R21, R21 ;  /* 0x0000001500159305 */ /* 0x000eb2000020f100 */
[----:B0-----:R-:W0:Y:S01]  /*0ae0*/  @!P0 LDC R22, c[0x0][0x38c] ;  /* 0x0000e300ff168b82 */ /* 0x001e220000000800 */
[----:B--2---:R2:W-:Y:S04]  /*0af0*/  @!P1 STG.E desc[UR14][R12.64], R21 ;  /* 0x000000150c009986 */ /* 0x0045e8000c10190e */
[----:B------:R-:W0:Y:S04]  /*0b00*/  @!P0 LDG.E R19, desc[UR14][R16.64+0x200] ;  /* 0x0002000e10138981 */ /* 0x000e28000c1e1900 */
[----:B------:R-:W0:Y:S02]  /*0b10*/  @!P0 LDG.E R20, desc[UR14][R14.64+0x200] ;  /* 0x0002000e0e148981 */ /* 0x000e24000c1e1900 */
[----:B0-----:R-:W-:-:S05]  /*0b20*/  @!P0 IMAD R19, R19, R22, R20 ;  /* 0x0000001613138224 */ /* 0x001fca00078e0214 */
[----:B------:R-:W-:Y:S01]  /*0b30*/  @!P0 I2FP.F32.S32 R22, R19 ;  /* 0x0000001300168245 */ /* 0x000fe20000201400 */
[----:B------:R-:W-:-:S03]  /*0b40*/  VIADD R19, R11, 0x180 ;  /* 0x000001800b137836 */ /* 0x000fc60000000000 */
[----:B------:R-:W0:Y:S02]  /*0b50*/  @!P0 F2I.TRUNC.NTZ R23, R22 ;  /* 0x0000001600178305 */ /* 0x000e24000020f100 */
[----:B------:R-:W-:Y:S01]  /*0b60*/  ISETP.GE.AND P1, PT, R19, R0, PT ;  /* 0x000000001300720c */ /* 0x000fe20003f26270 */
[----:B0-----:R0:W-:-:S12]  /*0b70*/  @!P0 STG.E desc[UR14][R12.64+0x200], R23 ;  /* 0x000200170c008986 */ /* 0x0011d8000c10190e */
[----:B--2---:R-:W2:Y:S01]  /*0b80*/  @!P1 LDC R21, c[0x0][0x38c] ;  /* 0x0000e300ff159b82 */ /* 0x004ea20000000800 */
[----:B------:R-:W2:Y:S04]  /*0b90*/  @!P1 LDG.E R19, desc[UR14][R16.64+0x400] ;  /* 0x0004000e10139981 */ /* 0x000ea8000c1e1900 */
[----:B------:R-:W2:Y:S02]  /*0ba0*/  @!P1 LDG.E R20, desc[UR14][R14.64+0x400] ;  /* 0x0004000e0e149981 */ /* 0x000ea4000c1e1900 */
[----:B--2---:R-:W-:-:S05]  /*0bb0*/  @!P1 IMAD R19, R19, R21, R20 ;  /* 0x0000001513139224 */ /* 0x004fca00078e0214 */
[----:B------:R-:W-:Y:S02]  /*0bc0*/  @!P1 I2FP.F32.S32 R21, R19 ;  /* 0x0000001300159245 */ /* 0x000fe40000201400 */
[----:B------:R-:W-:-:S04]  /*0bd0*/  IADD3 R19, PT, PT, R11, 0x200, RZ ;  /* 0x000002000b137810 */ /* 0x000fc80007ffe0ff */
[----:B------:R-:W2:Y:S01]  /*0be0*/  @!P1 F2I.TRUNC.NTZ R21, R21 ;  /* 0x0000001500159305 */ /* 0x000ea2000020f100 */
[----:B------:R-:W-:-:S13]  /*0bf0*/  ISETP.GE.AND P0, PT, R19, R0, PT ;  /* 0x000000001300720c */ /* 0x000fda0003f06270 */
[----:B------:R-:W3:Y:S01]  /*0c00*/  @!P0 LDC R22, c[0x0][0x38c] ;  /* 0x0000e300ff168b82 */ /* 0x000ee20000000800 */
[----:B--2---:R2:W-:Y:S04]  /*0c10*/  @!P1 STG.E desc[UR14][R12.64+0x400], R21 ;  /* 0x000400150c009986 */ /* 0x0045e8000c10190e */
[----:B------:R-:W3:Y:S04]  /*0c20*/  @!P0 LDG.E R19, desc[UR14][R16.64+0x600] ;  /* 0x0006000e10138981 */ /* 0x000ee8000c1e1900 */
[----:B------:R-:W3:Y:S02]  /*0c30*/  @!P0 LDG.E R20, desc[UR14][R14.64+0x600] ;  /* 0x0006000e0e148981 */ /* 0x000ee4000c1e1900 */
[----:B---3--:R-:W-:-:S05]  /*0c40*/  @!P0 IMAD R19, R19, R22, R20 ;  /* 0x0000001613138224 */ /* 0x008fca00078e0214 */
[----:B------:R-:W-:Y:S01]  /*0c50*/  @!P0 I2FP.F32.S32 R22, R19 ;  /* 0x0000001300168245 */ /* 0x000fe20000201400 */
[----:B------:R-:W-:-:S03]  /*0c60*/  VIADD R19, R11, 0x280 ;  /* 0x000002800b137836 */ /* 0x000fc60000000000 */
[----:B0-----:R-:W0:Y:S02]  /*0c70*/  @!P0 F2I.TRUNC.NTZ R23, R22 ;  /* 0x0000001600178305 */ /* 0x001e24000020f100 */
[----:B------:R-:W-:Y:S01]  /*0c80*/  ISETP.GE.AND P1, PT, R19, R0, PT ;  /* 0x000000001300720c */ /* 0x000fe20003f26270 */
[----:B0-----:R0:W-:-:S12]  /*0c90*/  @!P0 STG.E desc[UR14][R12.64+0x600], R23 ;  /* 0x000600170c008986 */ /* 0x0011d8000c10190e */
[----:B--2---:R-:W2:Y:S01]  /*0ca0*/  @!P1 LDC R21, c[0x0][0x38c] ;  /* 0x0000e300ff159b82 */ /* 0x004ea20000000800 */
[----:B------:R-:W2:Y:S04]  /*0cb0*/  @!P1 LDG.E R19, desc[UR14][R16.64+0x800] ;  /* 0x0008000e10139981 */ /* 0x000ea8000c1e1900 */
[----:B------:R-:W2:Y:S02]  /*0cc0*/  @!P1 LDG.E R20, desc[UR14][R14.64+0x800] ;  /* 0x0008000e0e149981 */ /* 0x000ea4000c1e1900 */
[----:B--2---:R-:W-:-:S05]  /*0cd0*/  @!P1 IMAD R19, R19, R21, R20 ;  /* 0x0000001513139224 */ /* 0x004fca00078e0214 */
[----:B------:R-:W-:Y:S01]  /*0ce0*/  @!P1 I2FP.F32.S32 R21, R19 ;  /* 0x0000001300159245 */ /* 0x000fe20000201400 */
[----:B------:R-:W-:-:S05]  /*0cf0*/  VIADD R19, R11, 0x300 ;  /* 0x000003000b137836 */ /* 0x000fca0000000000 */
[----:B------:R-:W2:Y:S01]  /*0d00*/  @!P1 F2I.TRUNC.NTZ R21, R21 ;  /* 0x0000001500159305 */ /* 0x000ea2000020f100 */
[----:B------:R-:W-:-:S13]  /*0d10*/  ISETP.GE.AND P0, PT, R19, R0, PT ;  /* 0x000000001300720c */ /* 0x000fda0003f06270 */
[----:B------:R-:W3:Y:S01]  /*0d20*/  @!P0 LDC R22, c[0x0][0x38c] ;  /* 0x0000e300ff168b82 */ /* 0x000ee20000000800 */
[----:B--2---:R0:W-:Y:S04]  /*0d30*/  @!P1 STG.E desc[UR14][R12.64+0x800], R21 ;  /* 0x000800150c009986 */ /* 0x0041e8000c10190e */
[----:B------:R-:W3:Y:S04]  /*0d40*/  @!P0 LDG.E R19, desc[UR14][R16.64+0xa00] ;  /* 0x000a000e10138981 */ /* 0x000ee8000c1e1900 */
[----:B------:R-:W3:Y:S01]  /*0d50*/  @!P0 LDG.E R20, desc[UR14][R14.64+0xa00] ;  /* 0x000a000e0e148981 */ /* 0x000ee2000c1e1900 */
[----:B------:R-:W-:Y:S01]  /*0d60*/  VIADD R11, R11, 0x380 ;  /* 0x000003800b0b7836 */ /* 0x000fe20000000000 */
[----:B------:R-:W-:Y:S01]  /*0d70*/  IADD3 R6, PT, PT, R6, 0x8, RZ ;  /* 0x0000000806067810 */ /* 0x000fe20007ffe0ff */
[----:B------:R-:W-:Y:S03]  /*0d80*/  BSSY.RECONVERGENT B0, `(.L_x_7) ;  /* 0x000000e000007945 */ /* 0x000fe60003800200 */
[----:B------:R-:W-:Y:S01]  /*0d90*/  ISETP.NE.AND P1, PT, R6, R10, PT ;  /* 0x0000000a0600720c */ /* 0x000fe20003f25270 */
[----:B---3--:R-:W-:-:S05]  /*0da0*/  @!P0 IMAD R19, R19, R22, R20 ;  /* 0x0000001613138224 */ /* 0x008fca00078e0214 */
[----:B------:R-:W-:-:S06]  /*0db0*/  @!P0 I2FP.F32.S32 R19, R19 ;  /* 0x0000001300138245 */ /* 0x000fcc0000201400 */
[----:B------:R-:W2:Y:S02]  /*0dc0*/  @!P0 F2I.TRUNC.NTZ R19, R19 ;  /* 0x0000001300138305 */ /* 0x000ea4000020f100 */
[----:B--2---:R0:W-:Y:S01]  /*0dd0*/  @!P0 STG.E desc[UR14][R12.64+0xa00], R19 ;  /* 0x000a00130c008986 */ /* 0x0041e2000c10190e */
[----:B------:R-:W-:-:S13]  /*0de0*/  ISETP.GE.AND P0, PT, R11, R0, PT ;  /* 0x000000000b00720c */ /* 0x000fda0003f06270 */
[----:B0-----:R-:W-:Y:S05]  /*0df0*/  @P0 BRA `(.L_x_8) ;  /* 0x0000000000180947 */ /* 0x001fea0003800000 */
[----:B------:R-:W1:Y:S04]  /*0e00*/  LDG.E R16, desc[UR14][R16.64+0xc00] ;  /* 0x000c000e10107981 */ /* 0x000e68000c1e1900 */
[----:B------:R-:W1:Y:S02]  /*0e10*/  LDG.E R15, desc[UR14][R14.64+0xc00] ;  /* 0x000c000e0e0f7981 */ /* 0x000e64000c1e1900 */
[----:B-1----:R-:W-:-:S05]  /*0e20*/  IMAD R11, R16, UR4, R15 ;  /* 0x00000004100b7c24 */ /* 0x002fca000f8e020f */
[----:B------:R-:W-:-:S06]  /*0e30*/  I2FP.F32.S32 R11, R11 ;  /* 0x0000000b000b7245 */ /* 0x000fcc0000201400 */
[----:B------:R-:W0:Y:S02]  /*0e40*/  F2I.TRUNC.NTZ R11, R11 ;  /* 0x0000000b000b7305 */ /* 0x000e24000020f100 */
[----:B0-----:R0:W-:Y:S02]  /*0e50*/  STG.E desc[UR14][R12.64+0xc00], R11 ;  /* 0x000c000b0c007986 */ /* 0x0011e4000c10190e */
.L_x_8:
[----:B-1----:R-:W-:Y:S05]  /*0e60*/  BSYNC.RECONVERGENT B0 ;  /* 0x0000000000007941 */ /* 0x002fea0003800200 */
.L_x_7:
[----:B------:R-:W-:Y:S05]  /*0e70*/  @P1 BRA `(.L_x_9) ;  /* 0xfffffff800b41947 */ /* 0x000fea000383ffff */
.L_x_6:
[----:B------:R-:W-:-:S13]  /*0e80*/  ISETP.NE.AND P0, PT, R18, RZ, PT ;  /* 0x000000ff1200720c */ /* 0x000fda0003f05270 */
[----:B------:R-:W-:Y:S05]  /*0e90*/  @!P0 EXIT ;  /* 0x000000000000894d */ /* 0x000fea0003800000 */
[----:B------:R-:W1:Y:S01]  /*0ea0*/  LDC R6, c[0x0][0x388] ;  /* 0x0000e200ff067b82 */ /* 0x000e620000000800 */
[----:B------:R-:W-:Y:S02]  /*0eb0*/  ISETP.GE.U32.AND P1, PT, R18, 0x4, PT ;  /* 0x000000041200780c */ /* 0x000fe40003f26070 */
[----:B-1----:R-:W-:-:S04]  /*0ec0*/  LOP3.LUT R24, R6, 0x3, RZ, 0xc0, !PT ;  /* 0x0000000306187812 */ /* 0x002fc800078ec0ff */
[----:B------:R-:W-:-:S07]  /*0ed0*/  ISETP.NE.AND P0, PT, R24, RZ, PT ;  /* 0x000000ff1800720c */ /* 0x000fce0003f05270 */
[----:B------:R-:W-:Y:S06]  /*0ee0*/  @!P1 BRA `(.L_x_10) ;  /* 0x0000000000c49947 */ /* 0x000fec0003800000 */
[----:B0-----:R-:W-:-:S05]  /*0ef0*/  IMAD R11, R10, 0x80, R7 ;  /* 0x000000800a0b7824 */ /* 0x001fca00078e0207 */
[----:B------:R-:W-:-:S13]  /*0f00*/  ISETP.GE.AND P1, PT, R11, R0, PT ;  /* 0x000000000b00720c */ /* 0x000fda0003f26270 */
[C---:B------:R-:W-:Y:S01]  /*0f10*/  @!P1 IMAD.WIDE R12, R11.reuse, 0x4, R2 ;  /* 0x000000040b0c9825 */ /* 0x040fe200078e0202 */
[----:B------:R-:W0:Y:S03]  /*0f20*/  @!P1 LDC R14, c[0x0][0x38c] ;  /* 0x0000e300ff0e9b82 */ /* 0x000e260000000800 */
[C---:B------:R-:W-:Y:S02]  /*0f30*/  @!P1 IMAD.WIDE R16, R11.reuse, 0x4, R4 ;  /* 0x000000040b109825 */ /* 0x040fe400078e0204 */
[----:B------:R-:W0:Y:S04]  /*0f40*/  @!P1 LDG.E R12, desc[UR14][R12.64] ;  /* 0x0000000e0c0c9981 */ /* 0x000e28000c1e1900 */
[----:B------:R-:W0:Y:S01]  /*0f50*/  @!P1 LDG.E R17, desc[UR14][R16.64] ;  /* 0x0000000e10119981 */ /* 0x000e22000c1e1900 */
[----:B------:R-:W-:-:S02]  /*0f60*/  VIADD R23, R11, 0x80 ;  /* 0x000000800b177836 */ /* 0x000fc40000000000 */
[----:B------:R-:W-:-:S03]  /*0f70*/  @!P1 IMAD.WIDE R18, R11, 0x4, R8 ;  /* 0x000000040b129825 */ /* 0x000fc600078e0208 */
[----:B------:R-:W-:-:S13]  /*0f80*/  ISETP.GE.AND P2, PT, R23, R0, PT ;  /* 0x000000001700720c */ /* 0x000fda0003f46270 */
[----:B------:R-:W-:-:S04]  /*0f90*/  @!P2 IMAD.WIDE R20, R23, 0x4, R2 ;  /* 0x000000041714a825 */ /* 0x000fc800078e0202 */
[----:B0-----:R-:W-:Y:S02]  /*0fa0*/  @!P1 IMAD R14, R12, R14, R17 ;  /* 0x0000000e0c0e9224 */ /* 0x001fe400078e0211 */
[----:B------:R-:W0:Y:S03]  /*0fb0*/  @!P2 LDC R12, c[0x0][0x38c] ;  /* 0x0000e300ff0cab82 */ /* 0x000e260000000800 */
[----:B------:R-:W-:Y:S01]  /*0fc0*/  @!P1 I2FP.F32.S32 R22, R14 ;  /* 0x0000000e00169245 */ /* 0x000fe20000201400 */
[----:B------:R-:W-:-:S03]  /*0fd0*/  @!P2 IMAD.WIDE R14, R23, 0x4, R4 ;  /* 0x00000004170ea825 */ /* 0x000fc600078e0204 */
[----:B------:R-:W1:Y:S02]  /*0fe0*/  @!P1 F2I.TRUNC.NTZ R25, R22 ;  /* 0x0000001600199305 */ /* 0x000e64000020f100 */
[----:B-1----:R1:W-:Y:S04]  /*0ff0*/  @!P1 STG.E desc[UR14][R18.64], R25 ;  /* 0x0000001912009986 */ /* 0x0023e8000c10190e */
[----:B------:R-:W0:Y:S04]  /*1000*/  @!P2 LDG.E R20, desc[UR14][R20.64] ;  /* 0x0000000e1414a981 */ /* 0x000e28000c1e1900 */
[----:B------:R2:W0:Y:S01]  /*1010*/  @!P2 LDG.E R15, desc[UR14][R14.64] ;  /* 0x0000000e0e0fa981 */ /* 0x000422000c1e1900 */
[----:B------:R-:W-:-:S02]  /*1020*/  VIADD R17, R11, 0x100 ;  /* 0x000001000b117836 */ /* 0x000fc40000000000 */
[----:B------:R-:W-:-:S03]  /*1030*/  @!P2 IMAD.WIDE R22, R23, 0x4, R8 ;  /* 0x000000041716a825 */ /* 0x000fc600078e0208 */
[----:B------:R-:W-:-:S13]  /*1040*/  ISETP.GE.AND P1, PT, R17, R0, PT ;  /* 0x000000001100720c */ /* 0x000fda0003f26270 */
[----:B------:R-:W-:Y:S01]  /*1050*/  @!P1 IMAD.WIDE R26, R17, 0x4, R2 ;  /* 0x00000004111a9825 */ /* 0x000fe200078e0202 */
[----:B--2---:R-:W2:Y:S03]  /*1060*/  @!P1 LDC R14, c[0x0][0x38c] ;  /* 0x0000e300ff0e9b82 */ /* 0x004ea60000000800 */
[----:B0-----:R-:W-:-:S05]  /*1070*/  @!P2 IMAD R12, R20, R12, R15 ;  /* 0x0000000c140ca224 */ /* 0x001fca00078e020f */
[----:B------:R-:W-:Y:S01]  /*1080*/  @!P2 I2FP.F32.S32 R16, R12 ;  /* 0x0000000c0010a245 */ /* 0x000fe20000201400 */
[----:B------:R-:W-:-:S03]  /*1090*/  @!P1 IMAD.WIDE R12, R17, 0x4, R4 ;  /* 0x00000004110c9825 */ /* 0x000fc600078e0204 */
[----:B------:R-:W0:Y:S02]  /*10a0*/  @!P2 F2I.TRUNC.NTZ R29, R16 ;  /* 0x00000010001da305 */ /* 0x000e24000020f100 */
[----:B0-----:R3:W-:Y:S04]  /*10b0*/  @!P2 STG.E desc[UR14][R22.64], R29 ;  /* 0x0000001d1600a986 */ /* 0x0017e8000c10190e */
[----:B------:R-:W2:Y:S04]  /*10c0*/  @!P1 LDG.E R26, desc[UR14][R26.64] ;  /* 0x0000000e1a1a9981 */ /* 0x000ea8000c1e1900 */
[----:B------:R0:W2:Y:S01]  /*10d0*/  @!P1 LDG.E R13, desc[UR14][R12.64] ;  /* 0x0000000e0c0d9981 */ /* 0x0000a2000c1e1900 */
[----:B-1----:R-:W-:-:S04]  /*10e0*/  IADD3 R25, PT, PT, R11, 0x180, RZ ;  /* 0x000001800b197810 */ /* 0x002fc80007ffe0ff */
[----:B------:R-:W-:-:S13]  /*10f0*/  ISETP.GE.AND P2, PT, R25, R0, PT ;  /* 0x000000001900720c */ /* 0x000fda0003f46270 */
[----:B------:R-:W-:Y:S01]  /*1100*/  @!P2 IMAD.WIDE R18, R25, 0x4, R4 ;  /* 0x000000041912a825 */ /* 0x000fe200078e0204 */
[----:B0-----:R-:W0:Y:S03]  /*1110*/  @!P2 LDC R12, c[0x0][0x38c] ;  /* 0x0000e300ff0cab82 */ /* 0x001e260000000800 */
[----:B--2---:R-:W-:-:S05]  /*1120*/  @!P1 IMAD R14, R26, R14, R13 ;  /* 0x0000000e1a0e9224 */ /* 0x004fca00078e020d */
[----:B------:R-:W-:Y:S01]  /*1130*/  @!P1 I2FP.F32.S32 R11, R14 ;  /* 0x0000000e000b9245 */ /* 0x000fe20000201400 */
[----:B------:R-:W-:-:S04]  /*1140*/  @!P1 IMAD.WIDE R14, R17, 0x4, R8 ;  /* 0x00000004110e9825 */ /* 0x000fc800078e0208 */
[----:B------:R-:W-:Y:S01]  /*1150*/  @!P2 IMAD.WIDE R16, R25, 0x4, R2 ;  /* 0x000000041910a825 */ /* 0x000fe200078e0202 */
[----:B------:R-:W1:Y:S02]  /*1160*/  @!P1 F2I.TRUNC.NTZ R11, R11 ;  /* 0x0000000b000b9305 */ /* 0x000e64000020f100 */
[----:B-1----:R3:W-:Y:S04]  /*1170*/  @!P1 STG.E desc[UR14][R14.64], R11 ;  /* 0x0000000b0e009986 */ /* 0x0027e8000c10190e */
[----:B------:R-:W0:Y:S04]  /*1180*/  @!P2 LDG.E R16, desc[UR14][R16.64] ;  /* 0x0000000e1010a981 */ /* 0x000e28000c1e1900 */
[----:B------:R-:W0:Y:S01]  /*1190*/  @!P2 LDG.E R19, desc[UR14][R18.64] ;  /* 0x0000000e1213a981 */ /* 0x000e22000c1e1900 */
[----:B------:R-:W-:-:S02]  /*11a0*/  VIADD R10, R10, 0x4 ;  /* 0x000000040a0a7836 */ /* 0x000fc40000000000 */
[----:B0-----:R-:W-:-:S05]  /*11b0*/  @!P2 IMAD R12, R16, R12, R19 ;  /* 0x0000000c100ca224 */ /* 0x001fca00078e0213 */
[----:B------:R-:W-:Y:S01]  /*11c0*/  @!P2 I2FP.F32.S32 R20, R12 ;  /* 0x0000000c0014a245 */ /* 0x000fe20000201400 */
[----:B------:R-:W-:-:S03]  /*11d0*/  @!P2 IMAD.WIDE R12, R25, 0x4, R8 ;  /* 0x00000004190ca825 */ /* 0x000fc600078e0208 */
[----:B------:R-:W0:Y:S02]  /*11e0*/  @!P2 F2I.TRUNC.NTZ R21, R20 ;  /* 0x000000140015a305 */ /* 0x000e24000020f100 */
[----:B0-----:R3:W-:Y:S02]  /*11f0*/  @!P2 STG.E desc[UR14][R12.64], R21 ;  /* 0x000000150c00a986 */ /* 0x0017e4000c10190e */
.L_x_10:
[----:B------:R-:W-:Y:S05]  /*1200*/  @!P0 EXIT ;  /* 0x000000000000894d */ /* 0x000fea0003800000 */
[----:B------:R-:W-:Y:S02]  /*1210*/  ISETP.NE.AND P0, PT, R24, 0x1, PT ;  /* 0x000000011800780c */ /* 0x000fe40003f05270 */
[----:B------:R-:W-:-:S04]  /*1220*/  LOP3.LUT R6, R6, 0x1, RZ, 0xc0, !PT ;  /* 0x0000000106067812 */ /* 0x000fc800078ec0ff */
[----:B------:R-:W-:-:S07]  /*1230*/  ISETP.NE.U32.AND P2, PT, R6, 0x1, PT ;  /* 0x000000010600780c */ /* 0x000fce0003f45070 */
[----:B------:R-:W-:Y:S06]  /*1240*/  @!P0 BRA `(.L_x_11) ;  /* 0x0000000000648947 */ /* 0x000fec0003800000 */
[----:B0-----:R-:W-:-:S05]  /*1250*/  IMAD R17, R10, 0x80, R7 ;  /* 0x000000800a117824 */ /* 0x001fca00078e0207 */
[----:B------:R-:W-:-:S13]  /*1260*/  ISETP.GE.AND P0, PT, R17, R0, PT ;  /* 0x000000001100720c */ /* 0x000fda0003f06270 */
[C---:B---3--:R-:W-:Y:S01]  /*1270*/  @!P0 IMAD.WIDE R12, R17.reuse, 0x4, R2 ;  /* 0x00000004110c8825 */ /* 0x048fe200078e0202 */
        /* <DEDUP_REMOVED lines=8> */
[----:B------:R-:W-:-:S04]  /*1300*/  @!P1 IMAD.WIDE R20, R23, 0x4, R4 ;  /* 0x0000000417149825 */ /* 0x000fc800078e0204 */
[----:B0-----:R-:W-:Y:S02]  /*1310*/  @!P0 IMAD R6, R12, R6, R15 ;  /* 0x000000060c068224 */ /* 0x001fe400078e020f */
[----:B------:R-:W0:Y:S03]  /*1320*/  @!P1 LDC R12, c[0x0][0x38c] ;  /* 0x0000e300ff0c9b82 */ /* 0x000e260000000800 */
[----:B------:R-:W-:-:S04]  /*1330*/  @!P0 I2FP.F32.S32 R6, R6 ;  /* 0x0000000600068245 */ /* 0x000fc80000201400 */
[----:B------:R-:W1:Y:S02]  /*1340*/  @!P0 F2I.TRUNC.NTZ R11, R6 ;  /* 0x00000006000b8305 */ /* 0x000e64000020f100 */
[----:B-1----:R1:W-:Y:S04]  /*1350*/  @!P0 STG.E desc[UR14][R16.64], R11 ;  /* 0x0000000b10008986 */ /* 0x0023e8000c10190e */
[----:B------:R-:W0:Y:S04]  /*1360*/  @!P1 LDG.E R18, desc[UR14][R18.64] ;  /* 0x0000000e12129981 */ /* 0x000e28000c1e1900 */
[----:B------:R-:W0:Y:S01]  /*1370*/  @!P1 LDG.E R21, desc[UR14][R20.64] ;  /* 0x0000000e14159981 */ /* 0x000e22000c1e1900 */
[----:B------:R-:W-:Y:S01]  /*1380*/  IADD3 R10, PT, PT, R10, 0x2, RZ ;  /* 0x000000020a0a7810 */ /* 0x000fe20007ffe0ff */
[----:B0-----:R-:W-:-:S05]  /*1390*/  @!P1 IMAD R12, R18, R12, R21 ;  /* 0x0000000c120c9224 */ /* 0x001fca00078e0215 */
[----:B------:R-:W-:Y:S01]  /*13a0*/  @!P1 I2FP.F32.S32 R14, R12 ;  /* 0x0000000c000e9245 */ /* 0x000fe20000201400 */
[----:B------:R-:W-:-:S03]  /*13b0*/  @!P1 IMAD.WIDE R12, R23, 0x4, R8 ;  /* 0x00000004170c9825 */ /* 0x000fc600078e0208 */
[----:B------:R-:W0:Y:S02]  /*13c0*/  @!P1 F2I.TRUNC.NTZ R15, R14 ;  /* 0x0000000e000f9305 */ /* 0x000e24000020f100 */
[----:B0-----:R1:W-:Y:S02]  /*13d0*/  @!P1 STG.E desc[UR14][R12.64], R15 ;  /* 0x0000000f0c009986 */ /* 0x0013e4000c10190e */
.L_x_11:
[----:B------:R-:W-:Y:S05]  /*13e0*/  @P2 EXIT ;  /* 0x000000000000294d */ /* 0x000fea0003800000 */
[----:B01-3--:R-:W-:-:S05]  /*13f0*/  IMAD R11, R10, 0x80, R7 ;  /* 0x000000800a0b7824 */ /* 0x00bfca00078e0207 */
[----:B------:R-:W-:-:S13]  /*1400*/  ISETP.GE.AND P0, PT, R11, R0, PT ;  /* 0x000000000b00720c */ /* 0x000fda0003f06270 */
[----:B------:R-:W-:Y:S05]  /*1410*/  @P0 EXIT ;  /* 0x000000000000094d */ /* 0x000fea0003800000 */
[C---:B------:R-:W-:Y:S01]  /*1420*/  IMAD.WIDE R2, R11.reuse, 0x4, R2 ;  /* 0x000000040b027825 */ /* 0x040fe200078e0202 */
[----:B------:R-:W0:Y:S03]  /*1430*/  LDCU UR4, c[0x0][0x38c] ;  /* 0x00007180ff0477ac */ /* 0x000e260008000800 */
[C---:B------:R-:W-:Y:S02]  /*1440*/  IMAD.WIDE R4, R11.reuse, 0x4, R4 ;  /* 0x000000040b047825 */ /* 0x040fe400078e0204 */
[----:B------:R-:W0:Y:S04]  /*1450*/  LDG.E R2, desc[UR14][R2.64] ;  /* 0x0000000e02027981 */ /* 0x000e28000c1e1900 */
[----:B------:R-:W0:Y:S01]  /*1460*/  LDG.E R5, desc[UR14][R4.64] ;  /* 0x0000000e04057981 */ /* 0x000e22000c1e1900 */
[----:B------:R-:W-:-:S04]  /*1470*/  IMAD.WIDE R8, R11, 0x4, R8 ;  /* 0x000000040b087825 */ /* 0x000fc800078e0208 */
[----:B0-----:R-:W-:-:S05]  /*1480*/  IMAD R0, R2, UR4, R5 ;  /* 0x0000000402007c24 */ /* 0x001fca000f8e0205 */
[----:B------:R-:W-:-:S04]  /*1490*/  I2FP.F32.S32 R0, R0 ;  /* 0x0000000000007245 */ /* 0x000fc80000201400 */
[----:B------:R-:W0:Y:S02]  /*14a0*/  F2I.TRUNC.NTZ R7, R0 ;  /* 0x0000000000077305 */ /* 0x000e24000020f100 */
[----:B0-----:R-:W-:Y:S01]  /*14b0*/  STG.E desc[UR14][R8.64], R7 ;  /* 0x0000000708007986 */ /* 0x001fe2000c10190e */
[----:B------:R-:W-:Y:S05]  /*14c0*/  EXIT ;  /* 0x000000000000794d */ /* 0x000fea0003800000 */
.L_x_5:
[----:B------:R-:W-:-:S13]  /*14d0*/  ISETP.GE.AND P0, PT, R6, 0x1, PT ;  /* 0x000000010600780c */ /* 0x000fda0003f06270 */
[----:B------:R-:W-:Y:S05]  /*14e0*/  @!P0 EXIT ;  /* 0x000000000000894d */ /* 0x000fea0003800000 */
[----:B------:R-:W-:Y:S01]  /*14f0*/  ISETP.GE.U32.AND P0, PT, R6, 0x8, PT ;  /* 0x000000080600780c */ /* 0x000fe20003f06070 */
[----:B------:R-:W-:-:S12]  /*1500*/  IMAD.MOV.U32 R0, RZ, RZ, RZ ;  /* 0x000000ffff007224 */ /* 0x000fd800078e00ff */
[----:B------:R-:W-:Y:S05]  /*1510*/  @!P0 BRA `(.L_x_12) ;  /* 0x0000000400648947 */ /* 0x000fea0003800000 */
[----:B------:R-:W0:Y:S01]  /*1520*/  LDC.64 R8, c[0x0][0x390] ;  /* 0x0000e400ff087b82 */ /* 0x000e220000000a00 */
[----:B------:R-:W-:Y:S01]  /*1530*/  UIADD3 UR4, UP2, UPT, UR13, 0x600, URZ ;  /* 0x000006000d047890 */ /* 0x000fe2000ff5e0ff */
[----:B------:R-:W-:Y:S01]  /*1540*/  LOP3.LUT R0, R6, 0x7ffffff8, RZ, 0xc0, !PT ;  /* 0x7ffffff806007812 */ /* 0x000fe200078ec0ff */
[----:B------:R-:W1:Y:S03]  /*1550*/  LDCU UR17, c[0x0][0x38c] ;  /* 0x00007180ff1177ac */ /* 0x000e660008000800 */
[----:B------:R-:W-:Y:S01]  /*1560*/  IADD3 R0, PT, PT, -R0, RZ, RZ ;  /* 0x000000ff00007210 */ /* 0x000fe20007ffe1ff */
[----:B------:R-:W-:Y:S01]  /*1570*/  UIADD3 UR10, UP1, UPT, UR4, UR10, URZ ;  /* 0x0000000a040a7290 */ /* 0x000fe2000ff3e0ff */
[----:B------:R-:W2:Y:S01]  /*1580*/  LDC.64 R10, c[0x0][0x398] ;  /* 0x0000e600ff0a7b82 */ /* 0x000ea20000000a00 */
[----:B------:R-:W-:Y:S02]  /*1590*/  UIADD3 UR8, UP0, UPT, UR4, UR8, URZ ;  /* 0x0000000804087290 */ /* 0x000fe4000ff1e0ff */
[----:B------:R-:W-:-:S02]  /*15a0*/  UIADD3.X UR5, UPT, UPT, URZ, UR16, URZ, UP2, !UPT ;  /* 0x00000010ff057290 */ /* 0x000fc400097fe4ff */
[----:B------:R-:W-:Y:S02]  /*15b0*/  UIADD3 UR4, UP2, UPT, UR4, UR6, URZ ;  /* 0x0000000604047290 */ /* 0x000fe4000ff5e0ff */
[----:B------:R-:W-:Y:S01]  /*15c0*/  UIADD3.X UR11, UPT, UPT, UR5, UR11, URZ, UP1, !UPT ;  /* 0x0000000b050b7290 */ /* 0x000fe20008ffe4ff */
[----:B------:R-:W3:Y:S01]  /*15d0*/  LDC.64 R12, c[0x0][0x3a8] ;  /* 0x0000ea00ff0c7b82 */ /* 0x000ee20000000a00 */
[----:B------:R-:W-:Y:S02]  /*15e0*/  UIADD3.X UR9, UPT, UPT, UR5, UR9, URZ, UP0, !UPT ;  /* 0x0000000905097290 */ /* 0x000fe400087fe4ff */
[----:B------:R-:W-:Y:S01]  /*15f0*/  UIADD3.X UR5, UPT, UPT, UR5, UR7, URZ, UP2, !UPT ;  /* 0x0000000705057290 */ /* 0x000fe200097fe4ff */
[----:B0-----:R-:W-:-:S04]  /*1600*/  IMAD.WIDE.U32 R8, R7, 0x4, R8 ;  /* 0x0000000407087825 */ /* 0x001fc800078e0008 */
[----:B--2---:R-:W-:-:S04]  /*1610*/  IMAD.WIDE.U32 R10, R7, 0x4, R10 ;  /* 0x00000004070a7825 */ /* 0x004fc800078e000a */
[----:B---3--:R-:W-:-:S04]  /*1620*/  IMAD.WIDE.U32 R12, R7, 0x4, R12 ;  /* 0x00000004070c7825 */ /* 0x008fc800078e000c */
[----:B-1----:R-:W-:-:S07]  /*1630*/  VIADD R7, R7, 0x80 ;  /* 0x0000008007077836 */ /* 0x002fce0000000000 */
.L_x_13:
[----:B------:R-:W-:Y:S02]  /*1640*/  IADD3 R20, P1, PT, R12, UR13, RZ ;  /* 0x0000000d0c147c10 */ /* 0x000fe4000ff3e0ff */
[----:B0-----:R-:W-:Y:S02]  /*1650*/  IADD3 R18, P0, PT, R10, UR13, RZ ;  /* 0x0000000d0a127c10 */ /* 0x001fe4000ff1e0ff */
[----:B------:R-:W-:Y:S02]  /*1660*/  IADD3.X R21, PT, PT, R13, UR16, RZ, P1, !PT ;  /* 0x000000100d157c10 */ /* 0x000fe40008ffe4ff */
[----:B------:R-:W-:-:S04]  /*1670*/  IADD3.X R19, PT, PT, R11, UR16, RZ, P0, !PT ;  /* 0x000000100b137c10 */ /* 0x000fc800087fe4ff */
[----:B------:R-:W2:Y:S04]  /*1680*/  LDG.E R21, desc[UR14][R20.64] ;  /* 0x0000000e14157981 */ /* 0x000ea8000c1e1900 */
[----:B------:R-:W2:Y:S01]  /*1690*/  LDG.E R18, desc[UR14][R18.64] ;  /* 0x0000000e12127981 */ /* 0x000ea2000c1e1900 */
[----:B------:R-:W-:Y:S01]  /*16a0*/  IADD3 R22, P0, PT, R8, UR13, RZ ;  /* 0x0000000d08167c10 */ /* 0x000fe2000ff1e0ff */
[----:B------:R-:W-:Y:S01]  /*16b0*/  IMAD.U32 R14, RZ, RZ, UR10 ;  /* 0x0000000aff0e7e24 */ /* 0x000fe2000f8e00ff */
[----:B------:R-:W-:Y:S01]  /*16c0*/  MOV R17, UR5 ;  /* 0x0000000500117c02 */ /* 0x000fe20008000f00 */
[----:B------:R-:W-:Y:S02]  /*16d0*/  IMAD.U32 R15, RZ, RZ, UR11 ;  /* 0x0000000bff0f7e24 */ /* 0x000fe4000f8e00ff */
[----:B------:R-:W-:Y:S01]  /*16e0*/  IMAD.U32 R16, RZ, RZ, UR4 ;  /* 0x00000004ff107e24 */ /* 0x000fe2000f8e00ff */
[----:B------:R-:W-:Y:S01]  /*16f0*/  IADD3.X R23, PT, PT, R9, UR16, RZ, P0, !PT ;  /* 0x0000001009177c10 */ /* 0x000fe200087fe4ff */
[----:B------:R-:W-:-:S04]  /*1700*/  IMAD.WIDE R14, R7, 0x4, R14 ;  /* 0x00000004070e7825 */ /* 0x000fc800078e020e */
[----:B------:R-:W-:-:S04]  /*1710*/  IMAD.WIDE R16, R7, 0x4, R16 ;  /* 0x0000000407107825 */ /* 0x000fc800078e0210 */
[----:B--2---:R-:W-:-:S05]  /*1720*/  IMAD R6, R18, UR17, R21 ;  /* 0x0000001112067c24 */ /* 0x004fca000f8e0215 */
[----:B------:R-:W-:-:S04]  /*1730*/  I2FP.F32.S32 R6, R6 ;  /* 0x0000000600067245 */ /* 0x000fc80000201400 */
[----:B------:R-:W0:Y:S02]  /*1740*/  F2I.TRUNC.NTZ R25, R6 ;  /* 0x0000000600197305 */ /* 0x000e24000020f100 */
[----:B0-----:R0:W-:Y:S04]  /*1750*/  STG.E desc[UR14][R22.64], R25 ;  /* 0x0000001916007986 */ /* 0x0011e8000c10190e */
[----:B------:R-:W2:Y:S04]  /*1760*/  LDG.E R18, desc[UR14][R14.64+-0x600] ;  /* 0xfffa000e0e127981 */ /* 0x000ea8000c1e1900 */
[----:B------:R-:W2:Y:S02]  /*1770*/  LDG.E R19, desc[UR14][R16.64+-0x600] ;  /* 0xfffa000e10137981 */ /* 0x000ea4000c1e1900 */
[----:B--2---:R-:W-:-:S05]  /*1780*/  IMAD R18, R18, UR17, R19 ;  /* 0x0000001112127c24 */ /* 0x004fca000f8e0213 */
[----:B------:R-:W-:-:S04]  /*1790*/  I2FP.F32.S32 R6, R18 ;  /* 0x0000001200067245 */ /* 0x000fc80000201400 */
[----:B------:R-:W1:Y:S01]  /*17a0*/  F2I.TRUNC.NTZ R21, R6 ;  /* 0x0000000600157305 */ /* 0x000e62000020f100 */
[----:B------:R-:W-:Y:S02]  /*17b0*/  IMAD.U32 R18, RZ, RZ, UR8 ;  /* 0x00000008ff127e24 */ /* 0x000fe4000f8e00ff */
[----:B------:R-:W-:Y:S02]  /*17c0*/  IMAD.U32 R19, RZ, RZ, UR9 ;  /* 0x00000009ff137e24 */ /* 0x000fe4000f8e00ff */
[----:B------:R-:W-:-:S05]  /*17d0*/  IMAD.WIDE R18, R7, 0x4, R18 ;  /* 0x0000000407127825 */ /* 0x000fca00078e0212 */
[----:B-1----:R1:W-:Y:S04]  /*17e0*/  STG.E desc[UR14][R18.64+-0x600], R21 ;  /* 0xfffa001512007986 */ /* 0x0023e8000c10190e */
[----:B------:R-:W2:Y:S04]  /*17f0*/  LDG.E R20, desc[UR14][R14.64+-0x400] ;  /* 0xfffc000e0e147981 */ /* 0x000ea8000c1e1900 */
[----:B0-----:R-:W2:Y:S02]  /*1800*/  LDG.E R23, desc[UR14][R16.64+-0x400] ;  /* 0xfffc000e10177981 */ /* 0x001ea4000c1e1900 */
        /* <DEDUP_REMOVED lines=8> */
[----:B-1----:R-:W1:Y:S02]  /*1890*/  F2I.TRUNC.NTZ R21, R6 ;  /* 0x0000000600157305 */ /* 0x002e64000020f100 */
[----:B-1----:R1:W-:Y:S04]  /*18a0*/  STG.E desc[UR14][R18.64+-0x200], R21 ;  /* 0xfffe001512007986 */ /* 0x0023e8000c10190e */
[----:B------:R-:W2:Y:S04]  /*18b0*/  LDG.E R22, desc[UR14][R14.64] ;  /* 0x0000000e0e167981 */ /* 0x000ea8000c1e1900 */
[----:B------:R-:W2:Y:S02]  /*18c0*/  LDG.E R25, desc[UR14][R16.64] ;  /* 0x0000000e10197981 */ /* 0x000ea4000c1e1900 */
[----:B--2---:R-:W-:-:S05]  /*18d0*/  IMAD R22, R22, UR17, R25 ;  /* 0x0000001116167c24 */ /* 0x004fca000f8e0219 */
[----:B------:R-:W-:-:S04]  /*18e0*/  I2FP.F32.S32 R22, R22 ;  /* 0x0000001600167245 */ /* 0x000fc80000201400 */
[----:B0-----:R-:W0:Y:S02]  /*18f0*/  F2I.TRUNC.NTZ R23, R22 ;  /* 0x0000001600177305 */ /* 0x001e24000020f100 */
        /* <DEDUP_REMOVED lines=14> */
[----:B------:R-:W2:Y:S01]  /*19e0*/  LDG.E R25, desc[UR14][R16.64+0x600] ;  /* 0x0006000e10197981 */ /* 0x000ea2000c1e1900 */
[----:B------:R-:W-:-:S05]  /*19f0*/  VIADD R0, R0, 0x8 ;  /* 0x0000000800007836 */ /* 0x000fca0000000000 */
[----:B------:R-:W-:Y:S01]  /*1a00*/  ISETP.NE.AND P0, PT, R0, RZ, PT ;  /* 0x000000ff0000720c */ /* 0x000fe20003f05270 */
[----:B------:R-:W-:Y:S01]  /*1a10*/  UIADD3 UR13, UP0, UPT, UR13, 0x1000, URZ ;  /* 0x000010000d0d7890 */ /* 0x000fe2000ff1e0ff */
[----:B------:R-:W-:-:S03]  /*1a20*/  IADD3 R7, PT, PT, R7, 0x400, RZ ;  /* 0x0000040007077810 */ /* 0x000fc60007ffe0ff */
[----:B------:R-:W-:Y:S01]  /*1a30*/  UIADD3.X UR16, UPT, UPT, URZ, UR16, URZ, UP0, !UPT ;  /* 0x00000010ff107290 */ /* 0x000fe200087fe4ff */
[----:B--2---:R-:W-:-:S05]  /*1a40*/  IMAD R22, R22, UR17, R25 ;  /* 0x0000001116167c24 */ /* 0x004fca000f8e0219 */
[----:B------:R-:W-:-:S04]  /*1a50*/  I2FP.F32.S32 R22, R22 ;  /* 0x0000001600167245 */ /* 0x000fc80000201400 */
[----:B-1----:R-:W1:Y:S02]  /*1a60*/  F2I.TRUNC.NTZ R21, R22 ;  /* 0x0000001600157305 */ /* 0x002e64000020f100 */
[----:B-1----:R0:W-:Y:S01]  /*1a70*/  STG.E desc[UR14][R18.64+0x600], R21 ;  /* 0x0006001512007986 */ /* 0x0021e2000c10190e */
[----:B------:R-:W-:Y:S05]  /*1a80*/  @P0 BRA `(.L_x_13) ;  /* 0xfffffff800ec0947 */ /* 0x000fea000383ffff */
[----:B------:R-:W1:Y:S02]  /*1a90*/  LDC R0, c[0x0][0x388] ;  /* 0x0000e200ff007b82 */ /* 0x000e640000000800 */
[----:B-1----:R-:W-:-:S07]  /*1aa0*/  LOP3.LUT R0, R0, 0x7ffffff8, RZ, 0xc0, !PT ;  /* 0x7ffffff800007812 */ /* 0x002fce00078ec0ff */
.L_x_12:
[----:B------:R-:W1:Y:S02]  /*1ab0*/  LDC R12, c[0x0][0x388] ;  /* 0x0000e200ff0c7b82 */ /* 0x000e640000000800 */
[----:B-1----:R-:W-:-:S04]  /*1ac0*/  LOP3.LUT R10, R12, 0x7, RZ, 0xc0, !PT ;  /* 0x000000070c0a7812 */ /* 0x002fc800078ec0ff */
[----:B------:R-:W-:-:S13]  /*1ad0*/  ISETP.NE.AND P0, PT, R10, RZ, PT ;  /* 0x000000ff0a00720c */ /* 0x000fda0003f05270 */
[----:B------:R-:W-:Y:S05]  /*1ae0*/  @!P0 EXIT ;  /* 0x000000000000894d */ /* 0x000fea0003800000 */
[----:B------:R-:W-:Y:S01]  /*1af0*/  IMAD.SHL.U32 R8, R12, 0x80, RZ ;  /* 0x000000800c087824 */ /* 0x000fe200078e00ff */
[----:B------:R-:W1:Y:S01]  /*1b00*/  LDCU.64 UR4, c[0x0][0x390] ;  /* 0x00007200ff0477ac */ /* 0x000e620008000a00 */
[----:B------:R-:W2:Y:S01]  /*1b10*/  S2R R13, SR_TID.X ;  /* 0x00000000000d7919 */ /* 0x000ea20000002100 */
[----:B------:R-:W-:Y:S02]  /*1b20*/  ISETP.GE.U32.AND P0, PT, R10, 0x4, PT ;  /* 0x000000040a00780c */ /* 0x000fe40003f06070 */
[----:B------:R-:W-:Y:S01]  /*1b30*/  SHF.R.S32.HI R6, RZ, 0x1f, R8 ;  /* 0x0000001fff067819 */ /* 0x000fe20000011408 */
[----:B------:R-:W-:Y:S01]  /*1b40*/  IMAD.WIDE.U32 R8, R8, UR12, RZ ;  /* 0x0000000c08087c25 */ /* 0x000fe2000f8e00ff */
[----:B------:R-:W-:-:S03]  /*1b50*/  LOP3.LUT R20, R12, 0x3, RZ, 0xc0, !PT ;  /* 0x000000030c147812 */ /* 0x000fc600078ec0ff */
[----:B------:R-:W-:Y:S01]  /*1b60*/  IMAD R7, R6, UR12, RZ ;  /* 0x0000000c06077c24 */ /* 0x000fe2000f8e02ff */
[----:B------:R-:W-:Y:S01]  /*1b70*/  ISETP.NE.AND P1, PT, R20, RZ, PT ;  /* 0x000000ff1400720c */ /* 0x000fe20003f25270 */
[----:B------:R-:W-:Y:S02]  /*1b80*/  IMAD.SHL.U32 R6, R8, 0x4, RZ ;  /* 0x0000000408067824 */ /* 0x000fe400078e00ff */
[----:B------:R-:W-:-:S03]  /*1b90*/  IMAD.IADD R7, R9, 0x1, R7 ;  /* 0x0000000109077824 */ /* 0x000fc600078e0207 */
[----:B-1----:R-:W-:Y:S02]  /*1ba0*/  IADD3 R6, P2, PT, R6, UR4, RZ ;  /* 0x0000000406067c10 */ /* 0x002fe4000ff5e0ff */
[----:B------:R-:W-:-:S04]  /*1bb0*/  SHF.L.U64.HI R7, R8, 0x2, R7 ;  /* 0x0000000208077819 */ /* 0x000fc80000010207 */
[----:B------:R-:W-:Y:S01]  /*1bc0*/  IADD3.X R7, PT, PT, R7, UR5, RZ, P2, !PT ;  /* 0x0000000507077c10 */ /* 0x000fe200097fe4ff */
[----:B------:R-:W-:Y:S06]  /*1bd0*/  @!P0 BRA `(.L_x_14) ;  /* 0x0000000000788947 */ /* 0x000fec0003800000 */
[----:B--2---:R-:W-:Y:S01]  /*1be0*/  LEA R15, R0, R13, 0x7 ;  /* 0x0000000d000f7211 */ /* 0x004fe200078e38ff */
[----:B------:R-:W1:Y:S04]  /*1bf0*/  LDCU UR4, c[0x0][0x38c] ;  /* 0x00007180ff0477ac */ /* 0x000e680008000800 */
[----:B------:R-:W-:-:S04]  /*1c00*/  IMAD.WIDE R10, R15, 0x4, R2 ;  /* 0x000000040f0a7825 */ /* 0x000fc800078e0202 */
[----:B------:R-:W-:Y:S01]  /*1c10*/  IMAD.WIDE R8, R15, 0x4, R4 ;  /* 0x000000040f087825 */ /* 0x000fe200078e0204 */
[----:B------:R-:W1:Y:S04]  /*1c20*/  LDG.E R14, desc[UR14][R10.64] ;  /* 0x0000000e0a0e7981 */ /* 0x000e68000c1e1900 */
[----:B------:R-:W1:Y:S02]  /*1c30*/  LDG.E R17, desc[UR14][R8.64] ;  /* 0x0000000e08117981 */ /* 0x000e64000c1e1900 */
[----:B-1----:R-:W-:-:S05]  /*1c40*/  IMAD R14, R14, UR4, R17 ;  /* 0x000000040e0e7c24 */ /* 0x002fca000f8e0211 */
[----:B------:R-:W-:Y:S01]  /*1c50*/  I2FP.F32.S32 R16, R14 ;  /* 0x0000000e00107245 */ /* 0x000fe20000201400 */
[----:B------:R-:W-:-:S03]  /*1c60*/  IMAD.WIDE R14, R15, 0x4, R6 ;  /* 0x000000040f0e7825 */ /* 0x000fc600078e0206 */
[----:B------:R-:W1:Y:S02]  /*1c70*/  F2I.TRUNC.NTZ R17, R16 ;  /* 0x0000001000117305 */ /* 0x000e64000020f100 */
[----:B-1----:R1:W-:Y:S04]  /*1c80*/  STG.E desc[UR14][R14.64], R17 ;  /* 0x000000110e007986 */ /* 0x0023e8000c10190e */
[----:B0-----:R-:W2:Y:S04]  /*1c90*/  LDG.E R18, desc[UR14][R10.64+0x200] ;  /* 0x0002000e0a127981 */ /* 0x001ea8000c1e1900 */
[----:B------:R-:W2:Y:S02]  /*1ca0*/  LDG.E R19, desc[UR14][R8.64+0x200] ;  /* 0x0002000e08137981 */ /* 0x000ea4000c1e1900 */
[----:B--2---:R-:W-:-:S05]  /*1cb0*/  IMAD R18, R18, UR4, R19 ;  /* 0x0000000412127c24 */ /* 0x004fca000f8e0213 */
[----:B------:R-:W-:-:S04]  /*1cc0*/  I2FP.F32.S32 R18, R18 ;  /* 0x0000001200127245 */ /* 0x000fc80000201400 */
[----:B------:R-:W0:Y:S02]  /*1cd0*/  F2I.TRUNC.NTZ R19, R18 ;  /* 0x0000001200137305 */ /* 0x000e24000020f100 */
[----:B0-----:R3:W-:Y:S04]  /*1ce0*/  STG.E desc[UR14][R14.64+0x200], R19 ;  /* 0x000200130e007986 */ /* 0x0017e8000c10190e */
[----:B------:R-:W2:Y:S04]  /*1cf0*/  LDG.E R21, desc[UR14][R10.64+0x400] ;  /* 0x0004000e0a157981 */ /* 0x000ea8000c1e1900 */
[----:B------:R-:W2:Y:S02]  /*1d00*/  LDG.E R22, desc[UR14][R8.64+0x400] ;  /* 0x0004000e08167981 */ /* 0x000ea4000c1e1900 */
[----:B--2---:R-:W-:-:S05]  /*1d10*/  IMAD R21, R21, UR4, R22 ;  /* 0x0000000415157c24 */ /* 0x004fca000f8e0216 */
[----:B------:R-:W-:-:S06]  /*1d20*/  I2FP.F32.S32 R21, R21 ;  /* 0x0000001500157245 */ /* 0x000fcc0000201400 */
[----:B------:R-:W0:Y:S02]  /*1d30*/  F2I.TRUNC.NTZ R21, R21 ;  /* 0x0000001500157305 */ /* 0x000e24000020f100 */
[----:B0-----:R3:W-:Y:S04]  /*1d40*/  STG.E desc[UR14][R14.64+0x400], R21 ;  /* 0x000400150e007986 */ /* 0x0017e8000c10190e */
[----:B------:R-:W2:Y:S04]  /*1d50*/  LDG.E R16, desc[UR14][R10.64+0x600] ;  /* 0x0006000e0a107981 */ /* 0x000ea8000c1e1900 */
[----:B-1----:R-:W2:Y:S01]  /*1d60*/  LDG.E R17, desc[UR14][R8.64+0x600] ;  /* 0x0006000e08117981 */ /* 0x002ea2000c1e1900 */
[----:B------:R-:W-:-:S02]  /*1d70*/  VIADD R0, R0, 0x4 ;  /* 0x0000000400007836 */ /* 0x000fc40000000000 */
[----:B--2---:R-:W-:-:S05]  /*1d80*/  IMAD R16, R16, UR4, R17 ;  /* 0x0000000410107c24 */ /* 0x004fca000f8e0211 */
[----:B------:R-:W-:-:S04]  /*1d90*/  I2FP.F32.S32 R16, R16 ;  /* 0x0000001000107245 */ /* 0x000fc80000201400 */
[----:B------:R-:W0:Y:S02]  /*1da0*/  F2I.TRUNC.NTZ R17, R16 ;  /* 0x0000001000117305 */ /* 0x000e24000020f100 */
[----:B0-----:R3:W-:Y:S02]  /*1db0*/  STG.E desc[UR14][R14.64+0x600], R17 ;  /* 0x000600110e007986 */ /* 0x0017e4000c10190e */
.L_x_14:
[----:B------:R-:W-:Y:S05]  /*1dc0*/  @!P1 EXIT ;  /* 0x000000000000994d */ /* 0x000fea0003800000 */
[----:B------:R-:W-:Y:S02]  /*1dd0*/  ISETP.NE.AND P0, PT, R20, 0x1, PT ;  /* 0x000000011400780c */ /* 0x000fe40003f05270 */
[----:B------:R-:W-:-:S04]  /*1de0*/  LOP3.LUT R12, R12, 0x1, RZ, 0xc0, !PT ;  /* 0x000000010c0c7812 */ /* 0x000fc800078ec0ff */
[----:B------:R-:W-:-:S07]  /*1df0*/  ISETP.NE.U32.AND P1, PT, R12, 0x1, PT ;  /* 0x000000010c00780c */ /* 0x000fce0003f25070 */
[----:B------:R-:W-:Y:S06]  /*1e00*/  @!P0 BRA `(.L_x_15) ;  /* 0x0000000000488947 */ /* 0x000fec0003800000 */
[----:B0-23--:R-:W-:Y:S01]  /*1e10*/  IMAD R19, R0, 0x80, R13 ;  /* 0x0000008000137824 */ /* 0x00dfe200078e020d */
[----:B------:R-:W0:Y:S03]  /*1e20*/  LDCU UR4, c[0x0][0x38c] ;  /* 0x00007180ff0477ac */ /* 0x000e260008000800 */
[----:B------:R-:W-:-:S04]  /*1e30*/  IMAD.WIDE R10, R19, 0x4, R2 ;  /* 0x00000004130a7825 */ /* 0x000fc800078e0202 */
[C---:B------:R-:W-:Y:S01]  /*1e40*/  IMAD.WIDE R8, R19.reuse, 0x4, R4 ;  /* 0x0000000413087825 */ /* 0x040fe200078e0204 */
[----:B------:R-:W0:Y:S04]  /*1e50*/  LDG.E R12, desc[UR14][R10.64] ;  /* 0x0000000e0a0c7981 */ /* 0x000e28000c1e1900 */
[----:B------:R-:W0:Y:S02]  /*1e60*/  LDG.E R15, desc[UR14][R8.64] ;  /* 0x0000000e080f7981 */ /* 0x000e24000c1e1900 */
[----:B0-----:R-:W-:Y:S02]  /*1e70*/  IMAD R12, R12, UR4, R15 ;  /* 0x000000040c0c7c24 */ /* 0x001fe4000f8e020f */
[----:B------:R-:W-:-:S03]  /*1e80*/  IMAD.WIDE R14, R19, 0x4, R6 ;  /* 0x00000004130e7825 */ /* 0x000fc600078e0206 */
[----:B------:R-:W-:-:S04]  /*1e90*/  I2FP.F32.S32 R12, R12 ;  /* 0x0000000c000c7245 */ /* 0x000fc80000201400 */
[----:B------:R-:W0:Y:S02]  /*1ea0*/  F2I.TRUNC.NTZ R17, R12 ;  /* 0x0000000c00117305 */ /* 0x000e24000020f100 */
[----:B0-----:R1:W-:Y:S04]  /*1eb0*/  STG.E desc[UR14][R14.64], R17 ;  /* 0x000000110e007986 */ /* 0x0013e8000c10190e */
[----:B------:R-:W2:Y:S04]  /*1ec0*/  LDG.E R16, desc[UR14][R10.64+0x200] ;  /* 0x0002000e0a107981 */ /* 0x000ea8000c1e1900 */
[----:B------:R-:W2:Y:S01]  /*1ed0*/  LDG.E R19, desc[UR14][R8.64+0x200] ;  /* 0x0002000e08137981 */ /* 0x000ea2000c1e1900 */
[----:B------:R-:W-:Y:S01]  /*1ee0*/  IADD3 R0, PT, PT, R0, 0x2, RZ ;  /* 0x0000000200007810 */ /* 0x000fe20007ffe0ff */
[----:B--2---:R-:W-:-:S05]  /*1ef0*/  IMAD R16, R16, UR4, R19 ;  /* 0x0000000410107c24 */ /* 0x004fca000f8e0213 */
[----:B------:R-:W-:-:S04]  /*1f00*/  I2FP.F32.S32 R16, R16 ;  /* 0x0000001000107245 */ /* 0x000fc80000201400 */
[----:B------:R-:W0:Y:S02]  /*1f10*/  F2I.TRUNC.NTZ R19, R16 ;  /* 0x0000001000137305 */ /* 0x000e24000020f100 */
[----:B0-----:R1:W-:Y:S02]  /*1f20*/  STG.E desc[UR14][R14.64+0x200], R19 ;  /* 0x000200130e007986 */ /* 0x0013e4000c10190e */
.L_x_15:
[----:B------:R-:W-:Y:S05]  /*1f30*/  @P1 EXIT ;  /* 0x000000000000194d */ /* 0x000fea0003800000 */
[----:B--2---:R-:W-:Y:S01]  /*1f40*/  IMAD R13, R0, 0x80, R13 ;  /* 0x00000080000d7824 */ /* 0x004fe200078e020d */
[----:B------:R-:W2:Y:S03]  /*1f50*/  LDCU UR4, c[0x0][0x38c] ;  /* 0x00007180ff0477ac */ /* 0x000ea60008000800 */
[----:B------:R-:W-:-:S04]  /*1f60*/  IMAD.WIDE R2, R13, 0x4, R2 ;  /* 0x000000040d027825 */ /* 0x000fc800078e0202 */
[C---:B------:R-:W-:Y:S02]  /*1f70*/  IMAD.WIDE R4, R13.reuse, 0x4, R4 ;  /* 0x000000040d047825 */ /* 0x040fe400078e0204 */
[----:B------:R-:W2:Y:S04]  /*1f80*/  LDG.E R2, desc[UR14][R2.64] ;  /* 0x0000000e02027981 */ /* 0x000ea8000c1e1900 */
[----:B------:R-:W2:Y:S01]  /*1f90*/  LDG.E R5, desc[UR14][R4.64] ;  /* 0x0000000e04057981 */ /* 0x000ea2000c1e1900 */
[----:B------:R-:W-:-:S04]  /*1fa0*/  IMAD.WIDE R6, R13, 0x4, R6 ;  /* 0x000000040d067825 */ /* 0x000fc800078e0206 */
[----:B--2---:R-:W-:-:S05]  /*1fb0*/  IMAD R0, R2, UR4, R5 ;  /* 0x0000000402007c24 */ /* 0x004fca000f8e0205 */
[----:B------:R-:W-:-:S04]  /*1fc0*/  I2FP.F32.S32 R0, R0 ;  /* 0x0000000000007245 */ /* 0x000fc80000201400 */
[----:B------:R-:W2:Y:S02]  /*1fd0*/  F2I.TRUNC.NTZ R9, R0 ;  /* 0x0000000000097305 */ /* 0x000ea4000020f100 */
[----:B--2---:R-:W-:Y:S01]  /*1fe0*/  STG.E desc[UR14][R6.64], R9 ;  /* 0x0000000906007986 */ /* 0x004fe2000c10190e */
[----:B------:R-:W-:Y:S05]  /*1ff0*/  EXIT ;  /* 0x000000000000794d */ /* 0x000fea0003800000 */
.L_x_16:
[----:B------:R-:W-:-:S00]  /*2000*/  BRA `(.L_x_16) ;  /* 0xfffffffc00fc7947 */ /* 0x000fc0000383ffff */
[----:B------:R-:W-:-:S00]  /*2010*/  NOP ;  /* 0x0000000000007918 */ /* 0x000fc00000000000 */
        /* <DEDUP_REMOVED lines=14> */
.L_x_37:


//--------------------- .text._ZN3cub18CUB_300001_SM_10006detail9transform16transform_kernelINS2_10policy_hubILb1EN4cuda3std3__45tupleIJN6thrust24THRUST_300001_SM_1000_NS6detail15normal_iteratorINSA_10device_ptrIiEEEESF_EEEE10policy1000Ei5saxpySF_JPiSK_EEEvT0_iT1_T2_DpNS2_10kernel_argIT3_EE --------------------------
	.section	.text._ZN3cub18CUB_300001_SM_10006detail9transform16transform_kernelINS2_10policy_hubILb1EN4cuda3std3__45tupleIJN6thrust24THRUST_300001_SM_1000_NS6detail15normal_iteratorINSA_10device_ptrIiEEEESF_EEEE10policy1000Ei5saxpySF_JPiSK_EEEvT0_iT1_T2_DpNS2_10kernel_argIT3_EE,"ax",@progbits
	.align	128
        .global         _ZN3cub18CUB_300001_SM_10006detail9transform16transform_kernelINS2_10policy_hubILb1EN4cuda3std3__45tupleIJN6thrust24THRUST_300001_SM_1000_NS6detail15normal_iteratorINSA_10device_ptrIiEEEESF_EEEE10policy1000Ei5saxpySF_JPiSK_EEEvT0_iT1_T2_DpNS2_10kernel_argIT3_EE
        .type           _ZN3cub18CUB_300001_SM_10006detail9transform16transform_kernelINS2_10policy_hubILb1EN4cuda3std3__45tupleIJN6thrust24THRUST_300001_SM_1000_NS6detail15normal_iteratorINSA_10device_ptrIiEEEESF_EEEE10policy1000Ei5saxpySF_JPiSK_EEEvT0_iT1_T2_DpNS2_10kernel_argIT3_EE,@function
        .size           _ZN3cub18CUB_300001_SM_10006detail9transform16transform_kernelINS2_10policy_hubILb1EN4cuda3std3__45tupleIJN6thrust24THRUST_300001_SM_1000_NS6detail15normal_iteratorINSA_10device_ptrIiEEEESF_EEEE10policy1000Ei5saxpySF_JPiSK_EEEvT0_iT1_T2_DpNS2_10kernel_argIT3_EE,(.L_x_38 - _ZN3cub18CUB_300001_SM_10006detail9transform16transform_kernelINS2_10policy_hubILb1EN4cuda3std3__45tupleIJN6thrust24THRUST_300001_SM_1000_NS6detail15normal_iteratorINSA_10device_ptrIiEEEESF_EEEE10policy1000Ei5saxpySF_JPiSK_EEEvT0_iT1_T2_DpNS2_10kernel_argIT3_EE)
        .other          _ZN3cub18CUB_300001_SM_10006detail9transform16transform_kernelINS2_10policy_hubILb1EN4cuda3std3__45tupleIJN6thrust24THRUST_300001_SM_1000_NS6detail15normal_iteratorINSA_10device_ptrIiEEEESF_EEEE10policy1000Ei5saxpySF_JPiSK_EEEvT0_iT1_T2_DpNS2_10kernel_argIT3_EE,@"STO_CUDA_ENTRY STV_DEFAULT"
_ZN3cub18CUB_300001_SM_10006detail9transform16transform_kernelINS2_10policy_hubILb1EN4cuda3std3__45tupleIJN6thrust24THRUST_300001_SM_1000_NS6detail15normal_iteratorINSA_10device_ptrIiEEEESF_EEEE10policy1000Ei5saxpySF_JPiSK_EEEvT0_iT1_T2_DpNS2_10kernel_argIT3_EE:
.text._ZN3cub18CUB_300001_SM_10006detail9transform16transform_kernelINS2_10policy_hubILb1EN4cuda3std3__45tupleIJN6thrust24THRUST_300001_SM_1000_NS6detail15normal_iteratorINSA_10device_ptrIiEEEESF_EEEE10policy1000Ei5saxpySF_JPiSK_EEEvT0_iT1_T2_DpNS2_10kernel_argIT3_EE:
[----:B------:R-:W-:Y:S08]  /*0000*/  LDC R1, c[0x0][0x37c] ;  /* 0x0000df00ff017b82 */ /* 0x000ff00000000800 */
[----:B------:R-:W0:Y:S01]  /*0010*/  S2UR UR18, SR_CTAID.X ;  /* 0x00000000001279c3 */ /* 0x000e220000002500 */
[----:B------:R-:W1:Y:S01]  /*0020*/  LDCU.64 UR12, c[0x0][0x380] ;  /* 0x00007000ff0c77ac */ /* 0x000e620008000a00 */
[----:B------:R-:W2:Y:S01]  /*0030*/  S2R R0, SR_TID.X ;  /* 0x0000000000007919 */ /* 0x000ea20000002100 */
[----:B------:R-:W-:Y:S01]  /*0040*/  BSSY.RECONVERGENT B0, `(.L_x_17) ;  /* 0x0000020000007945 */ /* 0x000fe20003800200 */
[----:B-1----:R-:W-:-:S04]  /*0050*/  USHF.L.U32 UR11, UR13, 0x7, URZ ;  /* 0x000000070d0b7899 */ /* 0x002fc800080006ff */
[----:B0-----:R-:W-:-:S04]  /*0060*/  UIMAD UR8, UR11, UR18, URZ ;  /* 0x000000120b0872a4 */ /* 0x001fc8000f8e02ff */
[----:B------:R-:W-:-:S04]  /*0070*/  UIADD3 UR10, UPT, UPT, -UR8, UR12, URZ ;  /* 0x0000000c080a7290 */ /* 0x000fc8000fffe1ff */
[----:B------:R-:W-:Y:S01]  /*0080*/  UISETP.LT.AND UP0, UPT, UR11, UR10, UPT ;  /* 0x0000000a0b00728c */ /* 0x000fe2000bf01270 */
[----:B--2---:R-:W-:-:S03]  /*0090*/  IMAD.SHL.U32 R4, R0, 0x80, RZ ;  /* 0x0000008000047824 */ /* 0x004fc600078e00ff */
[----:B------:R-:W-:-:S04]  /*00a0*/  USEL UR12, UR11, UR10, UP0 ;  /* 0x0000000a0b0c7287 */ /* 0x000fc80008000000 */
[----:B------:R-:W-:-:S06]  /*00b0*/  USHF.L.U32 UR4, UR12, 0x2, URZ ;  /* 0x000000020c047899 */ /* 0x000fcc00080006ff */
[----:B------:R-:W-:-:S13]  /*00c0*/  ISETP.GE.AND P0, PT, R4, UR4, PT ;  /* 0x0000000404007c0c */ /* 0x000fda000bf06270 */
[----:B------:R-:W-:Y:S05]  /*00d0*/  @P0 BRA `(.L_x_18) ;  /* 0x0000000000580947 */ /* 0x000fea0003800000 */
[----:B------:R-:W0:Y:S01]  /*00e0*/  LDC.64 R2, c[0x0][0x398] ;  /* 0x0000e600ff027b82 */ /* 0x000e220000000a00 */
[----:B------:R-:W-:Y:S01]  /*00f0*/  IMAD.U32 R7, RZ, RZ, UR8 ;  /* 0x00000008ff077e24 */ /* 0x000fe2000f8e00ff */
[----:B------:R-:W-:Y:S01]  /*0100*/  BSSY.RECONVERGENT B1, `(.L_x_19) ;  /* 0x000000a000017945 */ /* 0x000fe20003800200 */
[----:B------:R-:W-:Y:S01]  /*0110*/  MOV R5, R4 ;  /* 0x0000000400057202 */ /* 0x000fe20000000f00 */
[----:B0-----:R-:W-:-:S04]  /*0120*/  IMAD.WIDE.U32 R2, R0, 0x80, R2 ;  /* 0x0000008000027825 */ /* 0x001fc800078e0002 */
[----:B------:R-:W-:-:S07]  /*0130*/  IMAD.WIDE R2, R7, 0x4, R2 ;  /* 0x0000000407027825 */ /* 0x000fce00078e0202 */
.L_x_20:
[----:B------:R-:W-:Y:S01]  /*0140*/  VIADD R5, R5, 0x4000 ;  /* 0x0000400005057836 */ /* 0x000fe20000000000 */
[----:B------:R0:W-:Y:S04]  /*0150*/  CCTL.E.PF2 [R2] ;  /* 0x000000000200798f */ /* 0x0001e80000800100 */
[----:B------:R-:W-:Y:S02]  /*0160*/  ISETP.GE.AND P0, PT, R5, UR4, PT ;  /* 0x0000000405007c0c */ /* 0x000fe4000bf06270 */
[----:B0-----:R-:W-:-:S05]  /*0170*/  IADD3 R2, P1, PT, R2, 0x4000, RZ ;  /* 0x0000400002027810 */ /* 0x001fca0007f3e0ff */
[----:B------:R-:W-:-:S06]  /*0180*/  IMAD.X R3, RZ, RZ, R3, P1 ;  /* 0x000000ffff037224 */ /* 0x000fcc00008e0603 */
[----:B------:R-:W-:Y:S05]  /*0190*/  @!P0 BRA `(.L_x_20) ;  /* 0xfffffffc00e88947 */ /* 0x000fea000383ffff */
[----:B------:R-:W-:Y:S05]  /*01a0*/  BSYNC.RECONVERGENT B1 ;  /* 0x0000000000017941 */ /* 0x000fea0003800200 */
.L_x_19:
[----:B------:R-:W0:Y:S02]  /*01b0*/  LDC.64 R2, c[0x0][0x3a8] ;  /* 0x0000ea00ff027b82 */ /* 0x000e240000000a00 */
[----:B0-----:R-:W-:-:S04]  /*01c0*/  IMAD.WIDE.U32 R2, R0, 0x80, R2 ;  /* 0x0000008000027825 */ /* 0x001fc800078e0002 */
[----:B------:R-:W-:-:S07]  /*01d0*/  IMAD.WIDE R2, R7, 0x4, R2 ;  /* 0x0000000407027825 */ /* 0x000fce00078e0202 */
.L_x_21:
[----:B------:R-:W-:Y:S01]  /*01e0*/  IADD3 R4, PT, PT, R4, 0x4000, RZ ;  /* 0x0000400004047810 */ /* 0x000fe20007ffe0ff */
[----:B------:R0:W-:Y:S03]  /*01f0*/  CCTL.E.PF2 [R2] ;  /* 0x000000000200798f */ /* 0x0001e60000800100 */
[----:B------:R-:W-:Y:S02]  /*0200*/  ISETP.GE.AND P0, PT, R4, UR4, PT ;  /* 0x0000000404007c0c */ /* 0x000fe4000bf06270 */
[----:B0-----:R-:W-:-:S05]  /*0210*/  IADD3 R2, P1, PT, R2, 0x4000, RZ ;  /* 0x0000400002027810 */ /* 0x001fca0007f3e0ff */
[----:B------:R-:W-:-:S06]  /*0220*/  IMAD.X R3, RZ, RZ, R3, P1 ;  /* 0x000000ffff037224 */ /* 0x000fcc00008e0603 */
[----:B------:R-:W-:Y:S05]  /*0230*/  @!P0 BRA `(.L_x_21) ;  /* 0xfffffffc00e88947 */ /* 0x000fea000383ffff */
.L_x_18:
[----:B------:R-:W-:Y:S05]  /*0240*/  BSYNC.RECONVERGENT B0 ;  /* 0x0000000000007941 */ /* 0x000fea0003800200 */
.L_x_17:
[----:B------:R-:W0:Y:S01]  /*0250*/  LDCU.128 UR4, c[0x0][0x390] ;  /* 0x00007200ff0477ac */ /* 0x000e220008000c00 */
[----:B------:R-:W-:Y:S01]  /*0260*/  UIMAD.WIDE UR8, UR8, 0x4, URZ ;  /* 0x00000004080878a5 */ /* 0x000fe2000f8e02ff */
[----:B------:R-:W1:Y:S01]  /*0270*/  LDCU.64 UR20, c[0x0][0x358] ;  /* 0x00006b00ff1477ac */ /* 0x000e620008000a00 */
[----:B------:R-:W2:Y:S02]  /*0280*/  LDCU.64 UR14, c[0x0][0x3a8] ;  /* 0x00007500ff0e77ac */ /* 0x000ea40008000a00 */
[----:B0-----:R-:W-:-:S04]  /*0290*/  UIADD3 UR16, UP0, UPT, UR8, UR4, URZ ;  /* 0x0000000408107290 */ /* 0x001fc8000ff1e0ff */
[----:B------:R-:W-:Y:S02]  /*02a0*/  UIADD3.X UR17, UPT, UPT, UR9, UR5, URZ, UP0, !UPT ;  /* 0x0000000509117290 */ /* 0x000fe400087fe4ff */
[----:B------:R-:W-:-:S09]  /*02b0*/  UISETP.GT.AND UP0, UPT, UR11, UR10, UPT ;  /* 0x0000000a0b00728c */ /* 0x000fd2000bf04270 */
[----:B-12---:R-:W-:Y:S05]  /*02c0*/  BRA.U UP0, `(.L_x_22) ;  /* 0x0000000900e07547 */ /* 0x006fea000b800000 */
[----:B------:R-:W-:-:S06]  /*02d0*/  UISETP.GE.AND UP0, UPT, UR13, 0x1, UPT ;  /* 0x000000010d00788c */ /* 0x000fcc000bf06270 */
[----:B------:R-:W-:-:S13]  /*02e0*/  PLOP3.LUT P0, PT, PT, PT, UP0, 0x80, 0x8 ;  /* 0x000000000008781c */ /* 0x000fda0003f0f008 */
[----:B------:R-:W-:Y:S05]  /*02f0*/  @!P0 EXIT ;  /* 0x000000000000894d */ /* 0x000fea0003800000 */
[----:B------:R-:W-:Y:S01]  /*0300*/  UISETP.GE.U32.AND UP0, UPT, UR13, 0x8, UPT ;  /* 0x000000080d00788c */ /* 0x000fe2000bf06070 */
[----:B------:R-:W-:-:S08]  /*0310*/  IMAD.MOV.U32 R10, RZ, RZ, RZ ;  /* 0x000000ffff0a7224 */ /* 0x000fd000078e00ff */
[----:B------:R-:W-:Y:S05]  /*0320*/  BRA.U !UP0, `(.L_x_23) ;  /* 0x00000005086c7547 */ /* 0x000fea000b800000 */
[----:B------:R-:W0:Y:S01]  /*0330*/  LDC.64 R2, c[0x0][0x390] ;  /* 0x0000e400ff027b82 */ /* 0x000e220000000a00 */
[----:B------:R-:W-:Y:S01]  /*0340*/  UMOV UR10, UR8 ;  /* 0x00000008000a7c82 */ /* 0x000fe20008000000 */
[----:B------:R-:W-:Y:S01]  /*0350*/  UMOV UR11, UR9 ;  /* 0x00000009000b7c82 */ /* 0x000fe20008000000 */
[----:B------:R-:W-:Y:S02]  /*0360*/  UIADD3 UR9, UP2, UPT, UR10, 0x600, URZ ;  /* 0x000006000a097890 */ /* 0x000fe4000ff5e0ff */
[----:B------:R-:W-:Y:S02]  /*0370*/  ULOP3.LUT UR8, UR13, 0x7ffffff8, URZ, 0xc0, !UPT ;  /* 0x7ffffff80d087892 */ /* 0x000fe4000f8ec0ff */
[----:B------:R-:W-:Y:S01]  /*0380*/  UIADD3 UR12, UP0, UPT, UR9, UR4, URZ ;  /* 0x00000004090c7290 */ /* 0x000fe2000ff1e0ff */
[----:B------:R-:W1:Y:S01]  /*0390*/  LDC.64 R4, c[0x0][0x398] ;  /* 0x0000e600ff047b82 */ /* 0x000e620000000a00 */
[----:B------:R-:W-:Y:S02]  /*03a0*/  UIADD3.X UR4, UPT, UPT, URZ, UR11, URZ, UP2, !UPT ;  /* 0x0000000bff047290 */ /* 0x000fe400097fe4ff */
[----:B------:R-:W-:-:S02]  /*03b0*/  UIADD3 UR6, UP1, UPT, UR9, UR6, URZ ;  /* 0x0000000609067290 */ /* 0x000fc4000ff3e0ff */
[----:B------:R-:W-:Y:S01]  /*03c0*/  UIADD3 UR14, UP2, UPT, UR9, UR14, URZ ;  /* 0x0000000e090e7290 */ /* 0x000fe2000ff5e0ff */
[----:B------:R-:W2:Y:S02]  /*03d0*/  LDCU UR19, c[0x0][0x388] ;  /* 0x00007100ff1377ac */ /* 0x000ea40008000800 */
[----:B------:R-:W3:Y:S01]  /*03e0*/  LDC.64 R6, c[0x0][0x3a8] ;  /* 0x0000ea00ff067b82 */ /* 0x000ee20000000a00 */
[----:B------:R-:W-:Y:S02]  /*03f0*/  UIADD3.X UR7, UPT, UPT, UR4, UR7, URZ, UP1, !UPT ;  /* 0x0000000704077290 */ /* 0x000fe40008ffe4ff */
[----:B------:R-:W-:Y:S02]  /*0400*/  UIADD3.X UR5, UPT, UPT, UR4, UR5, URZ, UP0, !UPT ;  /* 0x0000000504057290 */ /* 0x000fe400087fe4ff */
[----:B------:R-:W-:Y:S01]  /*0410*/  UIADD3.X UR15, UPT, UPT, UR4, UR15, URZ, UP2, !UPT ;  /* 0x0000000f040f7290 */ /* 0x000fe200097fe4ff */
[----:B0-----:R-:W-:Y:S01]  /*0420*/  IMAD.WIDE.U32 R2, R0, 0x4, R2 ;  /* 0x0000000400027825 */ /* 0x001fe200078e0002 */
[----:B------:R-:W-:-:S03]  /*0430*/  UIADD3 UR8, UPT, UPT, -UR8, URZ, URZ ;  /* 0x000000ff08087290 */ /* 0x000fc6000fffe1ff */
[----:B-1----:R-:W-:-:S04]  /*0440*/  IMAD.WIDE.U32 R4, R0, 0x4, R4 ;  /* 0x0000000400047825 */ /* 0x002fc800078e0004 */
[C---:B---3--:R-:W-:Y:S01]  /*0450*/  IMAD.WIDE.U32 R6, R0.reuse, 0x4, R6 ;  /* 0x0000000400067825 */ /* 0x048fe200078e0006 */
[----:B--2---:R-:W-:-:S07]  /*0460*/  IADD3 R0, PT, PT, R0, 0x80, RZ ;  /* 0x0000008000007810 */ /* 0x004fce0007ffe0ff */
.L_x_24:
        /* <DEDUP_REMOVED lines=8> */
[----:B------:R-:W-:Y:S02]  /*04f0*/  MOV R9, UR7 ;  /* 0x0000000700097c02 */ /* 0x000fe40008000f00 */
[----:B------:R-:W-:Y:S02]  /*0500*/  MOV R11, UR15 ;  /* 0x0000000f000b7c02 */ /* 0x000fe40008000f00 */
[----:B------:R-:W-:Y:S01]  /*0510*/  IADD3.X R17, PT, PT, R3, UR11, RZ, P0, !PT ;  /* 0x0000000b03117c10 */ /* 0x000fe200087fe4ff */
[----:B------:R-:W-:-:S04]  /*0520*/  IMAD.WIDE R10, R0, 0x4, R10 ;  /* 0x00000004000a7825 */ /* 0x000fc800078e020a */
[----:B--2---:R-:W-:-:S05]  /*0530*/  IMAD R8, R12, UR19, R15 ;  /* 0x000000130c087c24 */ /* 0x004fca000f8e020f */
[----:B------:R-:W-:-:S04]  /*0540*/  I2FP.F32.S32 R18, R8 ;  /* 0x0000000800127245 */ /* 0x000fc80000201400 */
[----:B------:R-:W0:Y:S01]  /*0550*/  F2I.TRUNC.NTZ R19, R18 ;  /* 0x0000001200137305 */ /* 0x000e22000020f100 */
[----:B------:R-:W-:-:S04]  /*0560*/  IMAD.U32 R8, RZ, RZ, UR6 ;  /* 0x00000006ff087e24 */ /* 0x000fc8000f8e00ff */
[----:B------:R-:W-:Y:S01]  /*0570*/  IMAD.WIDE R8, R0, 0x4, R8 ;  /* 0x0000000400087825 */ /* 0x000fe200078e0208 */
[----:B0-----:R0:W-:Y:S04]  /*0580*/  STG.E desc[UR20][R16.64], R19 ;  /* 0x0000001310007986 */ /* 0x0011e8000c101914 */
[----:B------:R-:W2:Y:S04]  /*0590*/  LDG.E R12, desc[UR20][R8.64+-0x600] ;  /* 0xfffa0014080c7981 */ /* 0x000ea8000c1e1900 */
[----:B------:R-:W2:Y:S02]  /*05a0*/  LDG.E R13, desc[UR20][R10.64+-0x600] ;  /* 0xfffa00140a0d7981 */ /* 0x000ea4000c1e1900 */
[----:B--2---:R-:W-:-:S05]  /*05b0*/  IMAD R12, R12, UR19, R13 ;  /* 0x000000130c0c7c24 */ /* 0x004fca000f8e020d */
[----:B------:R-:W-:-:S04]  /*05c0*/  I2FP.F32.S32 R14, R12 ;  /* 0x0000000c000e7245 */ /* 0x000fc80000201400 */
[----:B------:R-:W1:Y:S01]  /*05d0*/  F2I.TRUNC.NTZ R15, R14 ;  /* 0x0000000e000f7305 */ /* 0x000e62000020f100 */
[----:B------:R-:W-:Y:S01]  /*05e0*/  MOV R13, UR5 ;  /* 0x00000005000d7c02 */ /* 0x000fe20008000f00 */
[----:B------:R-:W-:-:S04]  /*05f0*/  IMAD.U32 R12, RZ, RZ, UR12 ;  /* 0x0000000cff0c7e24 */ /* 0x000fc8000f8e00ff */
[----:B------:R-:W-:-:S05]  /*0600*/  IMAD.WIDE R12, R0, 0x4, R12 ;  /* 0x00000004000c7825 */ /* 0x000fca00078e020c */
[----:B-1----:R1:W-:Y:S04]  /*0610*/  STG.E desc[UR20][R12.64+-0x600], R15 ;  /* 0xfffa000f0c007986 */ /* 0x0023e8000c101914 */
[----:B------:R-:W2:Y:S04]  /*0620*/  LDG.E R18, desc[UR20][R8.64+-0x400] ;  /* 0xfffc001408127981 */ /* 0x000ea8000c1e1900 */
[----:B0-----:R-:W2:Y:S02]  /*0630*/  LDG.E R17, desc[UR20][R10.64+-0x400] ;  /* 0xfffc00140a117981 */ /* 0x001ea4000c1e1900 */
[----:B--2---:R-:W-:-:S05]  /*0640*/  IMAD R17, R18, UR19, R17 ;  /* 0x0000001312117c24 */ /* 0x004fca000f8e0211 */
[----:B------:R-:W-:-:S06]  /*0650*/  I2FP.F32.S32 R17, R17 ;  /* 0x0000001100117245 */ /* 0x000fcc0000201400 */
        /* <DEDUP_REMOVED lines=28> */
[----:B------:R-:W-:-:S02]  /*0820*/  UIADD3 UR10, UP0, UPT, UR10, 0x1000, URZ ;  /* 0x000010000a0a7890 */ /* 0x000fc4000ff1e0ff */
[----:B------:R-:W-:Y:S02]  /*0830*/  UIADD3 UR8, UPT, UPT, UR8, 0x8, URZ ;  /* 0x0000000808087890 */ /* 0x000fe4000fffe0ff */
[----:B------:R-:W-:Y:S02]  /*0840*/  UIADD3.X UR11, UPT, UPT, URZ, UR11, URZ, UP0, !UPT ;  /* 0x0000000bff0b7290 */ /* 0x000fe400087fe4ff */
[----:B------:R-:W-:Y:S01]  /*0850*/  UISETP.NE.AND UP0, UPT, UR8, URZ, UPT ;  /* 0x000000ff0800728c */ /* 0x000fe2000bf05270 */
[----:B------:R-:W-:Y:S02]  /*0860*/  VIADD R0, R0, 0x400 ;  /* 0x0000040000007836 */ /* 0x000fe40000000000 */
[----:B--2---:R-:W-:-:S05]  /*0870*/  IMAD R16, R16, UR19, R19 ;  /* 0x0000001310107c24 */ /* 0x004fca000f8e0213 */
[----:B------:R-:W-:-:S04]  /*0880*/  I2FP.F32.S32 R16, R16 ;  /* 0x0000001000107245 */ /* 0x000fc80000201400 */
[----:B-1----:R-:W1:Y:S02]  /*0890*/  F2I.TRUNC.NTZ R15, R16 ;  /* 0x00000010000f7305 */ /* 0x002e64000020f100 */
[----:B-1----:R0:W-:Y:S01]  /*08a0*/  STG.E desc[UR20][R12.64+0x600], R15 ;  /* 0x0006000f0c007986 */ /* 0x0021e2000c101914 */
[----:B------:R-:W-:Y:S05]  /*08b0*/  BRA.U UP0, `(.L_x_24) ;  /* 0xfffffff900ec7547 */ /* 0x000fea000b83ffff */
[----:B------:R-:W1:Y:S02]  /*08c0*/  LDC R10, c[0x0][0x384] ;  /* 0x0000e100ff0a7b82 */ /* 0x000e640000000800 */
[----:B-1----:R-:W-:-:S07]  /*08d0*/  LOP3.LUT R10, R10, 0x7ffffff8, RZ, 0xc0, !PT ;  /* 0x7ffffff80a0a7812 */ /* 0x002fce00078ec0ff */
.L_x_23:
[----:B------:R-:W1:Y:S02]  /*08e0*/  LDC R0, c[0x0][0x384] ;  /* 0x0000e100ff007b82 */ /* 0x000e640000000800 */
[----:B-1----:R-:W-:-:S04]  /*08f0*/  LOP3.LUT R3, R0, 0x7, RZ, 0xc0, !PT ;  /* 0x0000000700037812 */ /* 0x002fc800078ec0ff */
[----:B------:R-:W-:-:S13]  /*0900*/  ISETP.NE.AND P0, PT, R3, RZ, PT ;  /* 0x000000ff0300720c */ /* 0x000fda0003f05270 */
[----:B------:R-:W-:Y:S05]  /*0910*/  @!P0 EXIT ;  /* 0x000000000000894d */ /* 0x000fea0003800000 */
[----:B------:R-:W1:Y:S01]  /*0920*/  LDCU.64 UR4, c[0x0][0x3a8] ;  /* 0x00007500ff0477ac */ /* 0x000e620008000a00 */
[C---:B------:R-:W-:Y:S01]  /*0930*/  SHF.L.U32 R2, R0.reuse, 0x7, RZ ;  /* 0x0000000700027819 */ /* 0x040fe200000006ff */
[----:B------:R-:W2:Y:S01]  /*0940*/  S2R R11, SR_TID.X ;  /* 0x00000000000b7919 */ /* 0x000ea20000002100 */
[----:B------:R-:W-:Y:S01]  /*0950*/  ISETP.GE.U32.AND P0, PT, R3, 0x4, PT ;  /* 0x000000040300780c */ /* 0x000fe20003f06070 */
[----:B------:R-:W3:Y:S01]  /*0960*/  LDCU.64 UR6, c[0x0][0x398] ;  /* 0x00007300ff0677ac */ /* 0x000ee20008000a00 */
[----:B------:R-:W-:Y:S01]  /*0970*/  LOP3.LUT R20, R0, 0x3, RZ, 0xc0, !PT ;  /* 0x0000000300147812 */ /* 0x000fe200078ec0ff */
[----:B------:R-:W-:-:S03]  /*0980*/  IMAD R2, R2, UR18, RZ ;  /* 0x0000001202027c24 */ /* 0x000fc6000f8e02ff */
[----:B------:R-:W-:Y:S01]  /*0990*/  ISETP.NE.AND P1, PT, R20, RZ, PT ;  /* 0x000000ff1400720c */ /* 0x000fe20003f25270 */
[----:B------:R-:W-:-:S03]  /*09a0*/  IMAD.WIDE R4, R2, 0x4, RZ ;  /* 0x0000000402047825 */ /* 0x000fc600078e02ff */
[C---:B-1----:R-:W-:Y:S02]  /*09b0*/  IADD3 R2, P2, PT, R4.reuse, UR4, RZ ;  /* 0x0000000404027c10 */ /* 0x042fe4000ff5e0ff */
[----:B---3--:R-:W-:Y:S02]  /*09c0*/  IADD3 R4, P3, PT, R4, UR6, RZ ;  /* 0x0000000604047c10 */ /* 0x008fe4000ff7e0ff */
[C---:B------:R-:W-:Y:S02]  /*09d0*/  IADD3.X R3, PT, PT, R5.reuse, UR5, RZ, P2, !PT ;  /* 0x0000000505037c10 */ /* 0x040fe400097fe4ff */
[----:B------:R-:W-:Y:S01]  /*09e0*/  IADD3.X R5, PT, PT, R5, UR7, RZ, P3, !PT ;  /* 0x0000000705057c10 */ /* 0x000fe20009ffe4ff */
[----:B------:R-:W-:Y:S08]  /*09f0*/  @!P0 BRA `(.L_x_25) ;  /* 0x00000000007c8947 */ /* 0x000ff00003800000 */
[----:B0-2---:R-:W-:Y:S01]  /*0a00*/  IMAD R13, R10, 0x80, R11 ;  /* 0x000000800a0d7824 */ /* 0x005fe200078e020b */
[----:B------:R-:W0:Y:S03]  /*0a10*/  LDCU UR4, c[0x0][0x388] ;  /* 0x00007100ff0477ac */ /* 0x000e260008000800 */
[----:B------:R-:W-:-:S04]  /*0a20*/  IMAD.WIDE R8, R13, 0x4, R4 ;  /* 0x000000040d087825 */ /* 0x000fc800078e0204 */
[----:B------:R-:W-:Y:S01]  /*0a30*/  IMAD.WIDE R6, R13, 0x4, R2 ;  /* 0x000000040d067825 */ /* 0x000fe200078e0202 */
[----:B------:R-:W0:Y:S04]  /*0a40*/  LDG.E R12, desc[UR20][R8.64] ;  /* 0x00000014080c7981 */ /* 0x000e28000c1e1900 */
[----:B------:R-:W0:Y:S02]  /*0a50*/  LDG.E R15, desc[UR20][R6.64] ;  /* 0x00000014060f7981 */ /* 0x000e24000c1e1900 */
[----:B0-----:R-:W-:-:S05]  /*0a60*/  IMAD R12, R12, UR4, R15 ;  /* 0x000000040c0c7c24 */ /* 0x001fca000f8e020f */
[----:B------:R-:W-:Y:S01]  /*0a70*/  I2FP.F32.S32 R14, R12 ;  /* 0x0000000c000e7245 */ /* 0x000fe20000201400 */
[----:B------:R-:W-:-:S03]  /*0a80*/  HFMA2 R12, -RZ, RZ, 0, 2.384185791015625e-07 ;  /* 0x00000004ff0c7431 */ /* 0x000fc600000001ff */
[----:B------:R-:W0:Y:S02]  /*0a90*/  F2I.TRUNC.NTZ R15, R14 ;  /* 0x0000000e000f7305 */ /* 0x000e24000020f100 */
[----:B------:R-:W-:-:S05]  /*0aa0*/  IMAD.WIDE R12, R13, R12, UR16 ;  /* 0x000000100d0c7e25 */ /* 0x000fca000f8e020c */
[----:B0-----:R0:W-:Y:S04]  /*0ab0*/  STG.E desc[UR20][R12.64], R15 ;  /* 0x0000000f0c007986 */ /* 0x0011e8000c101914 */
[----:B------:R-:W2:Y:S04]  /*0ac0*/  LDG.E R16, desc[UR20][R8.64+0x200] ;  /* 0x0002001408107981 */ /* 0x000ea8000c1e1900 */
[----:B------:R-:W2:Y:S02]  /*0ad0*/  LDG.E R17, desc[UR20][R6.64+0x200] ;  /* 0x0002001406117981 */ /* 0x000ea4000c1e1900 */
[----:B--2---:R-:W-:-:S05]  /*0ae0*/  IMAD R16, R16, UR4, R17 ;  /* 0x0000000410107c24 */ /* 0x004fca000f8e0211 */
[----:B------:R-:W-:-:S04]  /*0af0*/  I2FP.F32.S32 R16, R16 ;  /* 0x0000001000107245 */ /* 0x000fc80000201400 */
[----:B------:R-:W1:Y:S02]  /*0b00*/  F2I.TRUNC.NTZ R17, R16 ;  /* 0x0000001000117305 */ /* 0x000e64000020f100 */
        /* <DEDUP_REMOVED lines=9> */
[----:B------:R-:W-:-:S02]  /*0ba0*/  VIADD R10, R10, 0x4 ;  /* 0x000000040a0a7836 */ /* 0x000fc40000000000 */
[----:B--2---:R-:W-:-:S05]  /*0bb0*/  IMAD R14, R14, UR4, R19 ;  /* 0x000000040e0e7c24 */ /* 0x004fca000f8e0213 */
[----:B------:R-:W-:-:S04]  /*0bc0*/  I2FP.F32.S32 R14, R14 ;  /* 0x0000000e000e7245 */ /* 0x000fc80000201400 */
[----:B-1----:R-:W0:Y:S02]  /*0bd0*/  F2I.TRUNC.NTZ R17, R14 ;  /* 0x0000000e00117305 */ /* 0x002e24000020f100 */
[----:B0-----:R3:W-:Y:S02]  /*0be0*/  STG.E desc[UR20][R12.64+0x600], R17 ;  /* 0x000600110c007986 */ /* 0x0017e4000c101914 */
.L_x_25:
[----:B------:R-:W-:Y:S05]  /*0bf0*/  @!P1 EXIT ;  /* 0x000000000000994d */ /* 0x000fea0003800000 */
[----:B------:R-:W-:Y:S02]  /*0c00*/  ISETP.NE.AND P0, PT, R20, 0x1, PT ;  /* 0x000000011400780c */ /* 0x000fe40003f05270 */
[----:B------:R-:W-:-:S04]  /*0c10*/  LOP3.LUT R0, R0, 0x1, RZ, 0xc0, !PT ;  /* 0x0000000100007812 */ /* 0x000fc800078ec0ff */
[----:B------:R-:W-:-:S07]  /*0c20*/  ISETP.NE.U32.AND P1, PT, R0, 0x1, PT ;  /* 0x000000010000780c */ /* 0x000fce0003f25070 */
[----:B------:R-:W-:Y:S06]  /*0c30*/  @!P0 BRA `(.L_x_26) ;  /* 0x00000000004c8947 */ /* 0x000fec0003800000 */
[----:B0-23--:R-:W-:Y:S01]  /*0c40*/  LEA R17, R10, R11, 0x7 ;  /* 0x0000000b0a117211 */ /* 0x00dfe200078e38ff */
[----:B------:R-:W0:Y:S04]  /*0c50*/  LDCU UR4, c[0x0][0x388] ;  /* 0x00007100ff0477ac */ /* 0x000e280008000800 */
[----:B------:R-:W-:-:S04]  /*0c60*/  IMAD.WIDE R8, R17, 0x4, R4 ;  /* 0x0000000411087825 */ /* 0x000fc800078e0204 */
[C---:B------:R-:W-:Y:S01]  /*0c70*/  IMAD.WIDE R6, R17.reuse, 0x4, R2 ;  /* 0x0000000411067825 */ /* 0x040fe200078e0202 */
[----:B------:R-:W0:Y:S04]  /*0c80*/  LDG.E R0, desc[UR20][R8.64] ;  /* 0x0000001408007981 */ /* 0x000e28000c1e1900 */
[----:B------:R-:W0:Y:S01]  /*0c90*/  LDG.E R13, desc[UR20][R6.64] ;  /* 0x00000014060d7981 */ /* 0x000e22000c1e1900 */
[----:B------:R-:W-:Y:S02]  /*0ca0*/  IMAD.MOV.U32 R12, RZ, RZ, 0x4 ;  /* 0x00000004ff0c7424 */ /* 0x000fe400078e00ff */
[----:B0-----:R-:W-:Y:S02]  /*0cb0*/  IMAD R0, R0, UR4, R13 ;  /* 0x0000000400007c24 */ /* 0x001fe4000f8e020d */
[----:B------:R-:W-:-:S03]  /*0cc0*/  IMAD.WIDE R12, R17, R12, UR16 ;  /* 0x00000010110c7e25 */ /* 0x000fc6000f8e020c */
        /* <DEDUP_REMOVED lines=10> */
.L_x_26:
[----:B------:R-:W-:Y:S05]  /*0d70*/  @P1 EXIT ;  /* 0x000000000000194d */ /* 0x000fea0003800000 */
[----:B--2---:R-:W-:Y:S01]  /*0d80*/  IMAD R7, R10, 0x80, R11 ;  /* 0x000000800a077824 */ /* 0x004fe200078e020b */
[----:B------:R-:W2:Y:S03]  /*0d90*/  LDCU UR4, c[0x0][0x388] ;  /* 0x00007100ff0477ac */ /* 0x000ea60008000800 */
[----:B------:R-:W-:-:S04]  /*0da0*/  IMAD.WIDE R4, R7, 0x4, R4 ;  /* 0x0000000407047825 */ /* 0x000fc800078e0204 */
[----:B------:R-:W-:Y:S02]  /*0db0*/  IMAD.WIDE R2, R7, 0x4, R2 ;  /* 0x0000000407027825 */ /* 0x000fe400078e0202 */
[----:B------:R-:W2:Y:S04]  /*0dc0*/  LDG.E R4, desc[UR20][R4.64] ;  /* 0x0000001404047981 */ /* 0x000ea8000c1e1900 */
[----:B------:R-:W2:Y:S01]  /*0dd0*/  LDG.E R3, desc[UR20][R2.64] ;  /* 0x0000001402037981 */ /* 0x000ea2000c1e1900 */
[----:B------:R-:W-:-:S05]  /*0de0*/  MOV R6, 0x4 ;  /* 0x0000000400067802 */ /* 0x000fca0000000f00 */
[----:B------:R-:W-:-:S04]  /*0df0*/  IMAD.WIDE R6, R7, R6, UR16 ;  /* 0x0000001007067e25 */ /* 0x000fc8000f8e0206 */
[----:B--2---:R-:W-:-:S05]  /*0e00*/  IMAD R0, R4, UR4, R3 ;  /* 0x0000000404007c24 */ /* 0x004fca000f8e0203 */
[----:B------:R-:W-:-:S04]  /*0e10*/  I2FP.F32.S32 R0, R0 ;  /* 0x0000000000007245 */ /* 0x000fc80000201400 */
[----:B------:R-:W2:Y:S02]  /*0e20*/  F2I.TRUNC.NTZ R9, R0 ;  /* 0x0000000000097305 */ /* 0x000ea4000020f100 */
[----:B--2---:R-:W-:Y:S01]  /*0e30*/  STG.E desc[UR20][R6.64], R9 ;  /* 0x0000000906007986 */ /* 0x004fe2000c101914 */
[----:B------:R-:W-:Y:S05]  /*0e40*/  EXIT ;  /* 0x000000000000794d */ /* 0x000fea0003800000 */
.L_x_22:
[----:B------:R-:W0:Y:S02]  /*0e50*/  LDC R6, c[0x0][0x384] ;  /* 0x0000e100ff067b82 */ /* 0x000e240000000800 */
[----:B0-----:R-:W-:-:S13]  /*0e60*/  ISETP.GE.AND P0, PT, R6, 0x1, PT ;  /* 0x000000010600780c */ /* 0x001fda0003f06270 */
[----:B------:R-:W-:Y:S05]  /*0e70*/  @!P0 EXIT ;  /* 0x000000000000894d */ /* 0x000fea0003800000 */
[----:B------:R-:W0:Y:S01]  /*0e80*/  LDCU.64 UR4, c[0x0][0x398] ;  /* 0x00007300ff0477ac */ /* 0x000e220008000a00 */
[----:B------:R-:W-:Y:S01]  /*0e90*/  IMAD.SHL.U32 R2, R6, 0x80, RZ ;  /* 0x0000008006027824 */ /* 0x000fe200078e00ff */
[----:B------:R-:W1:Y:S01]  /*0ea0*/  S2R R0, SR_TID.X ;  /* 0x0000000000007919 */ /* 0x000e620000002100 */
[----:B------:R-:W-:Y:S01]  /*0eb0*/  HFMA2 R7, -RZ, RZ, 0, 0 ;  /* 0x00000000ff077431 */ /* 0x000fe200000001ff */
[----:B------:R-:W2:Y:S01]  /*0ec0*/  LDCU.64 UR6, c[0x0][0x3a8] ;  /* 0x00007500ff0677ac */ /* 0x000ea20008000a00 */
[----:B------:R-:W-:Y:S01]  /*0ed0*/  IMAD R2, R2, UR18, RZ ;  /* 0x0000001202027c24 */ /* 0x000fe2000f8e02ff */
[----:B------:R-:W-:-:S03]  /*0ee0*/  LOP3.LUT R20, R6, 0x7, RZ, 0xc0, !PT ;  /* 0x0000000706147812 */ /* 0x000fc600078ec0ff */
[----:B------:R-:W-:-:S03]  /*0ef0*/  IMAD.WIDE R4, R2, 0x4, RZ ;  /* 0x0000000402047825 */ /* 0x000fc600078e02ff */
[----:B0-----:R-:W-:-:S04]  /*0f00*/  IADD3 R2, P0, PT, R4, UR4, RZ ;  /* 0x0000000404027c10 */ /* 0x001fc8000ff1e0ff */
[----:B------:R-:W-:Y:S02]  /*0f10*/  IADD3.X R3, PT, PT, R5, UR5, RZ, P0, !PT ;  /* 0x0000000505037c10 */ /* 0x000fe400087fe4ff */
[----:B------:R-:W-:Y:S02]  /*0f20*/  ISETP.GE.U32.AND P0, PT, R6, 0x8, PT ;  /* 0x000000080600780c */ /* 0x000fe40003f06070 */
[----:B--2---:R-:W-:-:S04]  /*0f30*/  IADD3 R4, P1, PT, R4, UR6, RZ ;  /* 0x0000000604047c10 */ /* 0x004fc8000ff3e0ff */
[----:B------:R-:W-:-:S07]  /*0f40*/  IADD3.X R5, PT, PT, R5, UR7, RZ, P1, !PT ;  /* 0x0000000705057c10 */ /* 0x000fce0008ffe4ff */
[----:B-1----:R-:W-:Y:S05]  /*0f50*/  @!P0 BRA `(.L_x_27) ;  /* 0x0000000400608947 */ /* 0x002fea0003800000 */
[----:B------:R-:W-:Y:S01]  /*0f60*/  LOP3.LUT R7, R6, 0x7ffffff8, RZ, 0xc0, !PT ;  /* 0x7ffffff806077812 */ /* 0x000fe200078ec0ff */
[----:B------:R-:W-:Y:S01]  /*0f70*/  IMAD.MOV.U32 R6, RZ, RZ, RZ ;  /* 0x000000ffff067224 */ /* 0x000fe200078e00ff */
[----:B------:R-:W0:Y:S06]  /*0f80*/  LDCU UR4, c[0x0][0x388] ;  /* 0x00007100ff0477ac */ /* 0x000e2c0008000800 */
.L_x_30:
[----:B-1----:R-:W-:-:S04]  /*0f90*/  LEA R13, R6, R0, 0x7 ;  /* 0x00000000060d7211 */ /* 0x002fc800078e38ff */
[----:B------:R-:W-:-:S13]  /*0fa0*/  ISETP.GE.AND P0, PT, R13, UR12, PT ;  /* 0x0000000c0d007c0c */ /* 0x000fda000bf06270 */
[C---:B------:R-:W-:Y:S01]  /*0fb0*/  @!P0 IMAD.WIDE.U32 R10, R13.reuse, 0x4, R2 ;  /* 0x000000040d0a8825 */ /* 0x040fe200078e0002 */
[----:B------:R-:W1:Y:S03]  /*0fc0*/  @!P0 LDC R8, c[0x0][0x388] ;  /* 0x0000e200ff088b82 */ /* 0x000e660000000800 */
[C---:B------:R-:W-:Y:S02]  /*0fd0*/  @!P0 IMAD.WIDE.U32 R14, R13.reuse, 0x4, R4 ;  /* 0x000000040d0e8825 */ /* 0x040fe400078e0004 */
[----:B------:R-:W1:Y:S04]  /*0fe0*/  @!P0 LDG.E R10, desc[UR20][R10.64] ;  /* 0x000000140a0a8981 */ /* 0x000e68000c1e1900 */
[----:B------:R-:W1:Y:S01]  /*0ff0*/  @!P0 LDG.E R15, desc[UR20][R14.64] ;  /* 0x000000140e0f8981 */ /* 0x000e62000c1e1900 */
[----:B------:R-:W-:Y:S01]  /*1000*/  VIADD R21, R13, 0x80 ;  /* 0x000000800d157836 */ /* 0x000fe20000000000 */
[----:B------:R-:W-:-:S04]  /*1010*/  MOV R16, 0x4 ;  /* 0x0000000400107802 */ /* 0x000fc80000000f00 */
[----:B------:R-:W-:Y:S01]  /*1020*/  ISETP.GE.AND P1, PT, R21, UR12, PT ;  /* 0x0000000c15007c0c */ /* 0x000fe2000bf26270 */
[----:B------:R-:W-:-:S12]  /*1030*/  @!P0 IMAD.WIDE.U32 R16, R13, R16, UR16 ;  /* 0x000000100d108e25 */ /* 0x000fd8000f8e0010 */
[----:B------:R-:W2:Y:S01]  /*1040*/  @!P1 LDC R18, c[0x0][0x388] ;  /* 0x0000e200ff129b82 */ /* 0x000ea20000000800 */
[----:B-1----:R-:W-:Y:S02]  /*1050*/  @!P0 IMAD R8, R10, R8, R15 ;  /* 0x000000080a088224 */ /* 0x002fe400078e020f */
[----:B------:R-:W-:-:S03]  /*1060*/  IMAD.WIDE R10, R21, 0x4, R4 ;  /* 0x00000004150a7825 */ /* 0x000fc600078e0204 */
[----:B------:R-:W-:Y:S01]  /*1070*/  @!P0 I2FP.F32.S32 R12, R8 ;  /* 0x00000008000c8245 */ /* 0x000fe20000201400 */
[----:B------:R-:W-:-:S03]  /*1080*/  IMAD.WIDE R8, R21, 0x4, R2 ;  /* 0x0000000415087825 */ /* 0x000fc600078e0202 */
[----:B------:R-:W1:Y:S02]  /*1090*/  @!P0 F2I.TRUNC.NTZ R19, R12 ;  /* 0x0000000c00138305 */ /* 0x000e64000020f100 */
[----:B-1----:R1:W-:Y:S04]  /*10a0*/  @!P0 STG.E desc[UR20][R16.64], R19 ;  /* 0x0000001310008986 */ /* 0x0023e8000c101914 */
[----:B------:R-:W2:Y:S04]  /*10b0*/  @!P1 LDG.E R14, desc[UR20][R8.64] ;  /* 0x00000014080e9981 */ /* 0x000ea8000c1e1900 */
[----:B------:R-:W2:Y:S02]  /*10c0*/  @!P1 LDG.E R15, desc[UR20][R10.64] ;  /* 0x000000140a0f9981 */ /* 0x000ea4000c1e1900 */
[----:B--2---:R-:W-:-:S05]  /*10d0*/  @!P1 IMAD R14, R14, R18, R15 ;  /* 0x000000120e0e9224 */ /* 0x004fca00078e020f */
[----:B------:R-:W-:Y:S01]  /*10e0*/  @!P1 I2FP.F32.S32 R12, R14 ;  /* 0x0000000e000c9245 */ /* 0x000fe20000201400 */
[----:B------:R-:W-:-:S03]  /*10f0*/  VIADD R14, R13, 0x100 ;  /* 0x000001000d0e7836 */ /* 0x000fc60000000000 */
[----:B------:R-:W2:Y:S02]  /*1100*/  @!P1 F2I.TRUNC.NTZ R23, R12 ;  /* 0x0000000c00179305 */ /* 0x000ea4000020f100 */
[----:B------:R-:W-:Y:S01]  /*1110*/  ISETP.GE.AND P0, PT, R14, UR12, PT ;  /* 0x0000000c0e007c0c */ /* 0x000fe2000bf06270 */
[----:B------:R-:W-:-:S05]  /*1120*/  HFMA2 R14, -RZ, RZ, 0, 2.384185791015625e-07 ;  /* 0x00000004ff0e7431 */ /* 0x000fca00000001ff */
[----:B------:R-:W-:-:S07]  /*1130*/  IMAD.WIDE R14, R21, R14, UR16 ;  /* 0x00000010150e7e25 */ /* 0x000fce000f8e020e */
[----:B------:R-:W3:Y:S01]  /*1140*/  @!P0 LDC R18, c[0x0][0x388] ;  /* 0x0000e200ff128b82 */ /* 0x000ee20000000800 */
[----:B--2---:R-:W-:Y:S04]  /*1150*/  @!P1 STG.E desc[UR20][R14.64], R23 ;  /* 0x000000170e009986 */ /* 0x004fe8000c101914 */
[----:B-1----:R-:W3:Y:S04]  /*1160*/  @!P0 LDG.E R16, desc[UR20][R8.64+0x200] ;  /* 0x0002001408108981 */ /* 0x002ee8000c1e1900 */
[----:B------:R-:W3:Y:S02]  /*1170*/  @!P0 LDG.E R17, desc[UR20][R10.64+0x200] ;  /* 0x000200140a118981 */ /* 0x000ee4000c1e1900 */
[----:B---3--:R-:W-:-:S02]  /*1180*/  @!P0 IMAD R16, R16, R18, R17 ;  /* 0x0000001210108224 */ /* 0x008fc400078e0211 */
[----:B------:R-:W-:-:S03]  /*1190*/  VIADD R18, R13, 0x180 ;  /* 0x000001800d127836 */ /* 0x000fc60000000000 */
[----:B------:R-:W-:Y:S02]  /*11a0*/  @!P0 I2FP.F32.S32 R16, R16 ;  /* 0x0000001000108245 */ /* 0x000fe40000201400 */
[----:B------:R-:W-:Y:S02]  /*11b0*/  ISETP.GE.AND P1, PT, R18, UR12, PT ;  /* 0x0000000c12007c0c */ /* 0x000fe4000bf26270 */
[----:B------:R-:W1:Y:S11]  /*11c0*/  @!P0 F2I.TRUNC.NTZ R17, R16 ;  /* 0x0000001000118305 */ /* 0x000e76000020f100 */
[----:B------:R-:W2:Y:S01]  /*11d0*/  @!P1 LDC R18, c[0x0][0x388] ;  /* 0x0000e200ff129b82 */ /* 0x000ea20000000800 */
[----:B-1----:R1:W-:Y:S04]  /*11e0*/  @!P0 STG.E desc[UR20][R14.64+0x200], R17 ;  /* 0x000200110e008986 */ /* 0x0023e8000c101914 */
[----:B------:R-:W2:Y:S04]  /*11f0*/  @!P1 LDG.E R12, desc[UR20][R8.64+0x400] ;  /* 0x00040014080c9981 */ /* 0x000ea8000c1e1900 */
[----:B------:R-:W2:Y:S02]  /*1200*/  @!P1 LDG.E R19, desc[UR20][R10.64+0x400] ;  /* 0x000400140a139981 */ /* 0x000ea4000c1e1900 */
[----:B--2---:R-:W-:Y:S01]  /*1210*/  @!P1 IMAD R12, R12, R18, R19 ;  /* 0x000000120c0c9224 */ /* 0x004fe200078e0213 */
[----:B------:R-:W-:-:S04]  /*1220*/  IADD3 R18, PT, PT, R13, 0x200, RZ ;  /* 0x000002000d127810 */ /* 0x000fc80007ffe0ff */
[----:B------:R-:W-:Y:S02]  /*1230*/  @!P1 I2FP.F32.S32 R12, R12 ;  /* 0x0000000c000c9245 */ /* 0x000fe40000201400 */
[----:B------:R-:W-:Y:S02]  /*1240*/  ISETP.GE.AND P0, PT, R18, UR12, PT ;  /* 0x0000000c12007c0c */ /* 0x000fe4000bf06270 */
[----:B------:R-:W2:Y:S11]  /*1250*/  @!P1 F2I.TRUNC.NTZ R19, R12 ;  /* 0x0000000c00139305 */ /* 0x000eb6000020f100 */
[----:B------:R-:W3:Y:S01]  /*1260*/  @!P0 LDC R18, c[0x0][0x388] ;  /* 0x0000e200ff128b82 */ /* 0x000ee20000000800 */
[----:B--2---:R2:W-:Y:S04]  /*1270*/  @!P1 STG.E desc[UR20][R14.64+0x400], R19 ;  /* 0x000400130e009986 */ /* 0x0045e8000c101914 */
[----:B------:R-:W3:Y:S04]  /*1280*/  @!P0 LDG.E R16, desc[UR20][R8.64+0x600] ;  /* 0x0006001408108981 */ /* 0x000ee8000c1e1900 */
[----:B-1----:R-:W3:Y:S02]  /*1290*/  @!P0 LDG.E R17, desc[UR20][R10.64+0x600] ;  /* 0x000600140a118981 */ /* 0x002ee4000c1e1900 */
[----:B---3--:R-:W-:-:S02]  /*12a0*/  @!P0 IMAD R16, R16, R18, R17 ;  /* 0x0000001210108224 */ /* 0x008fc400078e0211 */
[----:B------:R-:W-:-:S03]  /*12b0*/  VIADD R18, R13, 0x280 ;  /* 0x000002800d127836 */ /* 0x000fc60000000000 */
[----:B------:R-:W-:Y:S02]  /*12c0*/  @!P0 I2FP.F32.S32 R16, R16 ;  /* 0x0000001000108245 */ /* 0x000fe40000201400 */
[----:B------:R-:W-:Y:S02]  /*12d0*/  ISETP.GE.AND P1, PT, R18, UR12, PT ;  /* 0x0000000c12007c0c */ /* 0x000fe4000bf26270 */
[----:B------:R-:W1:Y:S11]  /*12e0*/  @!P0 F2I.TRUNC.NTZ R17, R16 ;  /* 0x0000001000118305 */ /* 0x000e76000020f100 */
[----:B------:R-:W3:Y:S01]  /*12f0*/  @!P1 LDC R18, c[0x0][0x388] ;  /* 0x0000e200ff129b82 */ /* 0x000ee20000000800 */
[----:B-1----:R1:W-:Y:S04]  /*1300*/  @!P0 STG.E desc[UR20][R14.64+0x600], R17 ;  /* 0x000600110e008986 */ /* 0x0023e8000c101914 */
[----:B------:R-:W3:Y:S04]  /*1310*/  @!P1 LDG.E R12, desc[UR20][R8.64+0x800] ;  /* 0x00080014080c9981 */ /* 0x000ee8000c1e1900 */
[----:B--2---:R-:W3:Y:S02]  /*1320*/  @!P1 LDG.E R19, desc[UR20][R10.64+0x800] ;  /* 0x000800140a139981 */ /* 0x004ee4000c1e1900 */
[----:B---3--:R-:W-:Y:S01]  /*1330*/  @!P1 IMAD R12, R12, R18, R19 ;  /* 0x000000120c0c9224 */ /* 0x008fe200078e0213 */
[----:B------:R-:W-:-:S04]  /*1340*/  IADD3 R18, PT, PT, R13, 0x300, RZ ;  /* 0x000003000d127810 */ /* 0x000fc80007ffe0ff */
[----:B------:R-:W-:Y:S02]  /*1350*/  @!P1 I2FP.F32.S32 R12, R12 ;  /* 0x0000000c000c9245 */ /* 0x000fe40000201400 */
[----:B------:R-:W-:Y:S02]  /*1360*/  ISETP.GE.AND P0, PT, R18, UR12, PT ;  /* 0x0000000c12007c0c */ /* 0x000fe4000bf06270 */
[----:B------:R-:W2:Y:S11]  /*1370*/  @!P1 F2I.TRUNC.NTZ R19, R12 ;  /* 0x0000000c00139305 */ /* 0x000eb6000020f100 */
[----:B------:R-:W3:Y:S01]  /*1380*/  @!P0 LDC R18, c[0x0][0x388] ;  /* 0x0000e200ff128b82 */ /* 0x000ee20000000800 */
[----:B--2---:R2:W-:Y:S04]  /*1390*/  @!P1 STG.E desc[UR20][R14.64+0x800], R19 ;  /* 0x000800130e009986 */ /* 0x0045e8000c101914 */
[----:B------:R-:W3:Y:S04]  /*13a0*/  @!P0 LDG.E R16, desc[UR20][R8.64+0xa00] ;  /* 0x000a001408108981 */ /* 0x000ee8000c1e1900 */
[----:B-1----:R-:W3:Y:S01]  /*13b0*/  @!P0 LDG.E R17, desc[UR20][R10.64+0xa00] ;  /* 0x000a00140a118981 */ /* 0x002ee2000c1e1900 */
[----:B------:R-:W-:Y:S01]  /*13c0*/  VIADD R13, R13, 0x380 ;  /* 0x000003800d0d7836 */ /* 0x000fe20000000000 */
[----:B------:R-:W-:Y:S01]  /*13d0*/  IADD3 R6, PT, PT, R6, 0x8, RZ ;  /* 0x0000000806067810 */ /* 0x000fe20007ffe0ff */
[----:B------:R-:W-:Y:S03]  /*13e0*/  BSSY.RECONVERGENT B0, `(.L_x_28) ;  /* 0x000000e000007945 */ /* 0x000fe60003800200 */
[----:B------:R-:W-:Y:S01]  /*13f0*/  ISETP.NE.AND P1, PT, R6, R7, PT ;  /* 0x000000070600720c */ /* 0x000fe20003f25270 */
[----:B---3--:R-:W-:-:S05]  /*1400*/  @!P0 IMAD R16, R16, R18, R17 ;  /* 0x0000001210108224 */ /* 0x008fca00078e0211 */
[----:B------:R-:W-:-:S04]  /*1410*/  @!P0 I2FP.F32.S32 R16, R16 ;  /* 0x0000001000108245 */ /* 0x000fc80000201400 */
[----:B------:R-:W1:Y:S02]  /*1420*/  @!P0 F2I.TRUNC.NTZ R17, R16 ;  /* 0x0000001000118305 */ /* 0x000e64000020f100 */
[----:B-1----:R2:W-:Y:S01]  /*1430*/  @!P0 STG.E desc[UR20][R14.64+0xa00], R17 ;  /* 0x000a00110e008986 */ /* 0x0025e2000c101914 */
[----:B------:R-:W-:-:S13]  /*1440*/  ISETP.GE.AND P0, PT, R13, UR12, PT ;  /* 0x0000000c0d007c0c */ /* 0x000fda000bf06270 */
[----:B--2---:R-:W-:Y:S05]  /*1450*/  @P0 BRA `(.L_x_29) ;  /* 0x0000000000180947 */ /* 0x004fea0003800000 */
[----:B------:R-:W0:Y:S04]  /*1460*/  LDG.E R8, desc[UR20][R8.64+0xc00] ;  /* 0x000c001408087981 */ /* 0x000e28000c1e1900 */
[----:B------:R-:W0:Y:S02]  /*1470*/  LDG.E R11, desc[UR20][R10.64+0xc00] ;  /* 0x000c00140a0b7981 */ /* 0x000e24000c1e1900 */
[----:B0-----:R-:W-:-:S05]  /*1480*/  IMAD R12, R8, UR4, R11 ;  /* 0x00000004080c7c24 */ /* 0x001fca000f8e020b */
[----:B------:R-:W-:-:S04]  /*1490*/  I2FP.F32.S32 R12, R12 ;  /* 0x0000000c000c7245 */ /* 0x000fc80000201400 */
[----:B------:R-:W0:Y:S02]  /*14a0*/  F2I.TRUNC.NTZ R13, R12 ;  /* 0x0000000c000d7305 */ /* 0x000e24000020f100 */
[----:B0-----:R1:W-:Y:S02]  /*14b0*/  STG.E desc[UR20][R14.64+0xc00], R13 ;  /* 0x000c000d0e007986 */ /* 0x0013e4000c101914 */
.L_x_29:
[----:B0-----:R-:W-:Y:S05]  /*14c0*/  BSYNC.RECONVERGENT B0 ;  /* 0x0000000000007941 */ /* 0x001fea0003800200 */
.L_x_28:
[----:B------:R-:W-:Y:S05]  /*14d0*/  @P1 BRA `(.L_x_30) ;  /* 0xfffffff800ac1947 */ /* 0x000fea000383ffff */
.L_x_27:
[----:B------:R-:W-:-:S13]  /*14e0*/  ISETP.NE.AND P0, PT, R20, RZ, PT ;  /* 0x000000ff1400720c */ /* 0x000fda0003f05270 */
[----:B------:R-:W-:Y:S05]  /*14f0*/  @!P0 EXIT ;  /* 0x000000000000894d */ /* 0x000fea0003800000 */
[----:B------:R-:W0:Y:S01]  /*1500*/  LDC R6, c[0x0][0x384] ;  /* 0x0000e100ff067b82 */ /* 0x000e220000000800 */
[----:B------:R-:W-:Y:S02]  /*1510*/  ISETP.GE.U32.AND P1, PT, R20, 0x4, PT ;  /* 0x000000041400780c */ /* 0x000fe40003f26070 */
[----:B0-----:R-:W-:-:S04]  /*1520*/  LOP3.LUT R18, R6, 0x3, RZ, 0xc0, !PT ;  /* 0x0000000306127812 */ /* 0x001fc800078ec0ff */
[----:B------:R-:W-:-:S07]  /*1530*/  ISETP.NE.AND P0, PT, R18, RZ, PT ;  /* 0x000000ff1200720c */ /* 0x000fce0003f05270 */
[----:B------:R-:W-:Y:S06]  /*1540*/  @!P1 BRA `(.L_x_31) ;  /* 0x0000000000d49947 */ /* 0x000fec0003800000 */
[----:B------:R-:W-:-:S05]  /*1550*/  IMAD R9, R7, 0x80, R0 ;  /* 0x0000008007097824 */ /* 0x000fca00078e0200 */
[----:B------:R-:W-:-:S13]  /*1560*/  ISETP.GE.AND P1, PT, R9, UR12, PT ;  /* 0x0000000c09007c0c */ /* 0x000fda000bf26270 */
[C---:B------:R-:W-:Y:S01]  /*1570*/  @!P1 IMAD.WIDE R10, R9.reuse, 0x4, R2 ;  /* 0x00000004090a9825 */ /* 0x040fe200078e0202 */
[----:B------:R-:W0:Y:S03]  /*1580*/  @!P1 LDC R8, c[0x0][0x388] ;  /* 0x0000e200ff089b82 */ /* 0x000e260000000800 */
[C---:B-1----:R-:W-:Y:S02]  /*1590*/  @!P1 IMAD.WIDE R12, R9.reuse, 0x4, R4 ;  /* 0x00000004090c9825 */ /* 0x042fe400078e0204 */
[----:B------:R-:W0:Y:S04]  /*15a0*/  @!P1 LDG.E R10, desc[UR20][R10.64] ;  /* 0x000000140a0a9981 */ /* 0x000e28000c1e1900 */
[----:B------:R1:W0:Y:S01]  /*15b0*/  @!P1 LDG.E R13, desc[UR20][R12.64] ;  /* 0x000000140c0d9981 */ /* 0x000222000c1e1900 */
[----:B------:R-:W-:Y:S01]  /*15c0*/  IADD3 R23, PT, PT, R9, 0x80, RZ ;  /* 0x0000008009177810 */ /* 0x000fe20007ffe0ff */
[----:B------:R-:W-:-:S03]  /*15d0*/  IMAD.MOV.U32 R14, RZ, RZ, 0x4 ;  /* 0x00000004ff0e7424 */ /* 0x000fc600078e00ff */
[----:B------:R-:W-:Y:S01]  /*15e0*/  ISETP.GE.AND P2, PT, R23, UR12, PT ;  /* 0x0000000c17007c0c */ /* 0x000fe2000bf46270 */
[----:B------:R-:W-:-:S12]  /*15f0*/  @!P1 IMAD.WIDE R14, R9, R14, UR16 ;  /* 0x00000010090e9e25 */ /* 0x000fd8000f8e020e */
[C---:B------:R-:W-:Y:S01]  /*1600*/  @!P2 IMAD.WIDE R16, R23.reuse, 0x4, R2 ;  /* 0x000000041710a825 */ /* 0x040fe200078e0202 */
[----:B-1----:R-:W1:Y:S03]  /*1610*/  @!P2 LDC R12, c[0x0][0x388] ;  /* 0x0000e200ff0cab82 */ /* 0x002e660000000800 */
[----:B0-----:R-:W-:Y:S02]  /*1620*/  @!P1 IMAD R8, R10, R8, R13 ;  /* 0x000000080a089224 */ /* 0x001fe400078e020d */
[----:B------:R-:W-:-:S03]  /*1630*/  @!P2 IMAD.WIDE R10, R23, 0x4, R4 ;  /* 0x00000004170aa825 */ /* 0x000fc600078e0204 */
[----:B------:R-:W-:-:S04]  /*1640*/  @!P1 I2FP.F32.S32 R8, R8 ;  /* 0x0000000800089245 */ /* 0x000fc80000201400 */
[----:B------:R-:W0:Y:S02]  /*1650*/  @!P1 F2I.TRUNC.NTZ R19, R8 ;  /* 0x0000000800139305 */ /* 0x000e24000020f100 */
[----:B0-----:R0:W-:Y:S04]  /*1660*/  @!P1 STG.E desc[UR20][R14.64], R19 ;  /* 0x000000130e009986 */ /* 0x0011e8000c101914 */
[----:B------:R-:W1:Y:S04]  /*1670*/  @!P2 LDG.E R16, desc[UR20][R16.64] ;  /* 0x000000141010a981 */ /* 0x000e68000c1e1900 */
[----:B------:R2:W1:Y:S01]  /*1680*/  @!P2 LDG.E R11, desc[UR20][R10.64] ;  /* 0x000000140a0ba981 */ /* 0x000462000c1e1900 */
[----:B------:R-:W-:-:S04]  /*1690*/  IADD3 R25, PT, PT, R9, 0x100, RZ ;  /* 0x0000010009197810 */ /* 0x000fc80007ffe0ff */
[----:B------:R-:W-:-:S13]  /*16a0*/  ISETP.GE.AND P1, PT, R25, UR12, PT ;  /* 0x0000000c19007c0c */ /* 0x000fda000bf26270 */
[C---:B0-----:R-:W-:Y:S01]  /*16b0*/  @!P1 IMAD.WIDE R14, R25.reuse, 0x4, R2 ;  /* 0x00000004190e9825 */ /* 0x041fe200078e0202 */
[----:B--2---:R-:W0:Y:S03]  /*16c0*/  @!P1 LDC R10, c[0x0][0x388] ;  /* 0x0000e200ff0a9b82 */ /* 0x004e260000000800 */
[----:B-1----:R-:W-:Y:S02]  /*16d0*/  @!P2 IMAD R12, R16, R12, R11 ;  /* 0x0000000c100ca224 */ /* 0x002fe400078e020b */
[----:B------:R-:W-:-:S03]  /*16e0*/  @!P1 IMAD.WIDE R16, R25, 0x4, R4 ;  /* 0x0000000419109825 */ /* 0x000fc600078e0204 */
[----:B------:R-:W-:Y:S01]  /*16f0*/  @!P2 I2FP.F32.S32 R8, R12 ;  /* 0x0000000c0008a245 */ /* 0x000fe20000201400 */
[----:B------:R-:W-:-:S03]  /*1700*/  IMAD.MOV.U32 R12, RZ, RZ, 0x4 ;  /* 0x00000004ff0c7424 */ /* 0x000fc600078e00ff */
[----:B------:R-:W1:Y:S01]  /*1710*/  @!P2 F2I.TRUNC.NTZ R21, R8 ;  /* 0x000000080015a305 */ /* 0x000e62000020f100 */
[----:B------:R-:W-:-:S05]  /*1720*/  @!P2 IMAD.WIDE R12, R23, R12, UR16 ;  /* 0x00000010170cae25 */ /* 0x000fca000f8e020c */
[----:B-1----:R1:W-:Y:S04]  /*1730*/  @!P2 STG.E desc[UR20][R12.64], R21 ;  /* 0x000000150c00a986 */ /* 0x0023e8000c101914 */
[----:B------:R-:W0:Y:S04]  /*1740*/  @!P1 LDG.E R14, desc[UR20][R14.64] ;  /* 0x000000140e0e9981 */ /* 0x000e28000c1e1900 */
[----:B------:R-:W0:Y:S01]  /*1750*/  @!P1 LDG.E R17, desc[UR20][R16.64] ;  /* 0x0000001410119981 */ /* 0x000e22000c1e1900 */
[----:B------:R-:W-:Y:S01]  /*1760*/  IADD3 R23, PT, PT, R9, 0x180, RZ ;  /* 0x0000018009177810 */ /* 0x000fe20007ffe0ff */
[----:B------:R-:W-:-:S03]  /*1770*/  IMAD.MOV.U32 R8, RZ, RZ, 0x4 ;  /* 0x00000004ff087424 */ /* 0x000fc600078e00ff */
[----:B------:R-:W-:Y:S01]  /*1780*/  ISETP.GE.AND P2, PT, R23, UR12, PT ;  /* 0x0000000c17007c0c */ /* 0x000fe2000bf46270 */
[----:B------:R-:W-:-:S12]  /*1790*/  @!P1 IMAD.WIDE R8, R25, R8, UR16 ;  /* 0x0000001019089e25 */ /* 0x000fd8000f8e0208 */
[----:B-1----:R-:W-:-:S04]  /*17a0*/  @!P2 IMAD.WIDE R12, R23, 0x4, R4 ;  /* 0x00000004170ca825 */ /* 0x002fc800078e0204 */
[----:B0-----:R-:W-:Y:S02]  /*17b0*/  @!P1 IMAD R10, R14, R10, R17 ;  /* 0x0000000a0e0a9224 */ /* 0x001fe400078e0211 */
[----:B------:R-:W0:Y:S03]  /*17c0*/  @!P2 LDC R14, c[0x0][0x388] ;  /* 0x0000e200ff0eab82 */ /* 0x000e260000000800 */
[----:B------:R-:W-:Y:S01]  /*17d0*/  @!P1 I2FP.F32.S32 R19, R10 ;  /* 0x0000000a00139245 */ /* 0x000fe20000201400 */
[----:B------:R-:W-:-:S05]  /*17e0*/  @!P2 IMAD.WIDE R10, R23, 0x4, R2 ;  /* 0x00000004170aa825 */ /* 0x000fca00078e0202 */
[----:B------:R-:W1:Y:S02]  /*17f0*/  @!P1 F2I.TRUNC.NTZ R19, R19 ;  /* 0x0000001300139305 */ /* 0x000e64000020f100 */
[----:B-1----:R2:W-:Y:S04]  /*1800*/  @!P1 STG.E desc[UR20][R8.64], R19 ;  /* 0x0000001308009986 */ /* 0x0025e8000c101914 */
[----:B------:R-:W0:Y:S04]  /*1810*/  @!P2 LDG.E R10, desc[UR20][R10.64] ;  /* 0x000000140a0aa981 */ /* 0x000e28000c1e1900 */
[----:B------:R-:W0:Y:S01]  /*1820*/  @!P2 LDG.E R13, desc[UR20][R12.64] ;  /* 0x000000140c0da981 */ /* 0x000e22000c1e1900 */
[----:B------:R-:W-:-:S02]  /*1830*/  VIADD R7, R7, 0x4 ;  /* 0x0000000407077836 */ /* 0x000fc40000000000 */
[----:B0-----:R-:W-:-:S05]  /*1840*/  @!P2 IMAD R14, R10, R14, R13 ;  /* 0x0000000e0a0ea224 */ /* 0x001fca00078e020d */
[----:B------:R-:W-:Y:S02]  /*1850*/  @!P2 I2FP.F32.S32 R16, R14 ;  /* 0x0000000e0010a245 */ /* 0x000fe40000201400 */
[----:B------:R-:W-:Y:S02]  /*1860*/  MOV R14, 0x4 ;  /* 0x00000004000e7802 */ /* 0x000fe40000000f00 */
[----:B------:R-:W0:Y:S03]  /*1870*/  @!P2 F2I.TRUNC.NTZ R17, R16 ;  /* 0x000000100011a305 */ /* 0x000e26000020f100 */
[----:B------:R-:W-:-:S05]  /*1880*/  @!P2 IMAD.WIDE R14, R23, R14, UR16 ;  /* 0x00000010170eae25 */ /* 0x000fca000f8e020e */
[----:B0-----:R2:W-:Y:S02]  /*1890*/  @!P2 STG.E desc[UR20][R14.64], R17 ;  /* 0x000000110e00a986 */ /* 0x0015e4000c101914 */
.L_x_31:
[----:B------:R-:W-:Y:S05]  /*18a0*/  @!P0 EXIT ;  /* 0x000000000000894d */ /* 0x000fea0003800000 */
[----:B------:R-:W-:Y:S02]  /*18b0*/  ISETP.NE.AND P0, PT, R18, 0x1, PT ;  /* 0x000000011200780c */ /* 0x000fe40003f05270 */
[----:B------:R-:W-:-:S04]  /*18c0*/  LOP3.LUT R6, R6, 0x1, RZ, 0xc0, !PT ;  /* 0x0000000106067812 */ /* 0x000fc800078ec0ff */
[----:B------:R-:W-:-:S07]  /*18d0*/  ISETP.NE.U32.AND P2, PT, R6, 0x1, PT ;  /* 0x000000010600780c */ /* 0x000fce0003f45070 */
[----:B------:R-:W-:Y:S06]  /*18e0*/  @!P0 BRA `(.L_x_32) ;  /* 0x00000000006c8947 */ /* 0x000fec0003800000 */
[----:B-1----:R-:W-:-:S04]  /*18f0*/  LEA R13, R7, R0, 0x7 ;  /* 0x00000000070d7211 */ /* 0x002fc800078e38ff */
[----:B------:R-:W-:-:S13]  /*1900*/  ISETP.GE.AND P0, PT, R13, UR12, PT ;  /* 0x0000000c0d007c0c */ /* 0x000fda000bf06270 */
[C---:B--2---:R-:W-:Y:S01]  /*1910*/  @!P0 IMAD.WIDE R8, R13.reuse, 0x4, R2 ;  /* 0x000000040d088825 */ /* 0x044fe200078e0202 */
[----:B------:R-:W0:Y:S03]  /*1920*/  @!P0 LDC R6, c[0x0][0x388] ;  /* 0x0000e200ff068b82 */ /* 0x000e260000000800 */
[C---:B------:R-:W-:Y:S02]  /*1930*/  @!P0 IMAD.WIDE R10, R13.reuse, 0x4, R4 ;  /* 0x000000040d0a8825 */ /* 0x040fe400078e0204 */
[----:B------:R-:W0:Y:S04]  /*1940*/  @!P0 LDG.E R8, desc[UR20][R8.64] ;  /* 0x0000001408088981 */ /* 0x000e28000c1e1900 */
[----:B------:R1:W0:Y:S01]  /*1950*/  @!P0 LDG.E R11, desc[UR20][R10.64] ;  /* 0x000000140a0b8981 */ /* 0x000222000c1e1900 */
[----:B------:R-:W-:-:S02]  /*1960*/  VIADD R21, R13, 0x80 ;  /* 0x000000800d157836 */ /* 0x000fc40000000000 */
[----:B------:R-:W-:-:S03]  /*1970*/  HFMA2 R12, -RZ, RZ, 0, 2.384185791015625e-07 ;  /* 0x00000004ff0c7431 */ /* 0x000fc600000001ff */
[----:B------:R-:W-:Y:S02]  /*1980*/  ISETP.GE.AND P1, PT, R21, UR12, PT ;  /* 0x0000000c15007c0c */ /* 0x000fe4000bf26270 */
[----:B------:R-:W-:-:S11]  /*1990*/  @!P0 IMAD.WIDE R12, R13, R12, UR16 ;  /* 0x000000100d0c8e25 */ /* 0x000fd6000f8e020c */
        /* <DEDUP_REMOVED lines=8> */
[----:B------:R-:W1:Y:S01]  /*1a20*/  @!P1 LDG.E R9, desc[UR20][R8.64] ;  /* 0x0000001408099981 */ /* 0x000e62000c1e1900 */
[----:B------:R-:W-:Y:S01]  /*1a30*/  IADD3 R7, PT, PT, R7, 0x2, RZ ;  /* 0x0000000207077810 */ /* 0x000fe20007ffe0ff */
[----:B-1----:R-:W-:-:S05]  /*1a40*/  @!P1 IMAD R10, R14, R10, R9 ;  /* 0x0000000a0e0a9224 */ /* 0x002fca00078e0209 */
[----:B------:R-:W-:Y:S01]  /*1a50*/  @!P1 I2FP.F32.S32 R16, R10 ;  /* 0x0000000a00109245 */ /* 0x000fe20000201400 */
[----:B------:R-:W-:-:S03]  /*1a60*/  IMAD.MOV.U32 R10, RZ, RZ, 0x4 ;  /* 0x00000004ff0a7424 */ /* 0x000fc600078e00ff */
[----:B------:R-:W1:Y:S01]  /*1a70*/  @!P1 F2I.TRUNC.NTZ R19, R16 ;  /* 0x0000001000139305 */ /* 0x000e62000020f100 */
[----:B------:R-:W-:-:S05]  /*1a80*/  @!P1 IMAD.WIDE R10, R21, R10, UR16 ;  /* 0x00000010150a9e25 */ /* 0x000fca000f8e020a */
[----:B-1----:R0:W-:Y:S02]  /*1a90*/  @!P1 STG.E desc[UR20][R10.64], R19 ;  /* 0x000000130a009986 */ /* 0x0021e4000c101914 */
.L_x_32:
[----:B------:R-:W-:Y:S05]  /*1aa0*/  @P2 EXIT ;  /* 0x000000000000294d */ /* 0x000fea0003800000 */
[----:B------:R-:W-:-:S05]  /*1ab0*/  IMAD R7, R7, 0x80, R0 ;  /* 0x0000008007077824 */ /* 0x000fca00078e0200 */
[----:B------:R-:W-:-:S13]  /*1ac0*/  ISETP.GE.AND P0, PT, R7, UR12, PT ;  /* 0x0000000c07007c0c */ /* 0x000fda000bf06270 */
[----:B------:R-:W-:Y:S05]  /*1ad0*/  @P0 EXIT ;  /* 0x000000000000094d */ /* 0x000fea0003800000 */
[C---:B------:R-:W-:Y:S01]  /*1ae0*/  IMAD.WIDE R2, R7.reuse, 0x4, R2 ;  /* 0x0000000407027825 */ /* 0x040fe200078e0202 */
[----:B------:R-:W3:Y:S03]  /*1af0*/  LDCU UR4, c[0x0][0x388] ;  /* 0x00007100ff0477ac */ /* 0x000ee60008000800 */
[----:B------:R-:W-:Y:S02]  /*1b00*/  IMAD.WIDE R4, R7, 0x4, R4 ;  /* 0x0000000407047825 */ /* 0x000fe400078e0204 */
[----:B------:R-:W3:Y:S04]  /*1b10*/  LDG.E R2, desc[UR20][R2.64] ;  /* 0x0000001402027981 */ /* 0x000ee8000c1e1900 */
[----:B------:R-:W3:Y:S01]  /*1b20*/  LDG.E R5, desc[UR20][R4.64] ;  /* 0x0000001404057981 */ /* 0x000ee2000c1e1900 */
[----:B------:R-:W-:-:S05]  /*1b30*/  MOV R6, 0x4 ;  /* 0x0000000400067802 */ /* 0x000fca0000000f00 */
[----:B------:R-:W-:-:S04]  /*1b40*/  IMAD.WIDE R6, R7, R6, UR16 ;  /* 0x0000001007067e25 */ /* 0x000fc8000f8e0206 */
[----:B---3--:R-:W-:-:S05]  /*1b50*/  IMAD R0, R2, UR4, R5 ;  /* 0x0000000402007c24 */ /* 0x008fca000f8e0205 */
[----:B------:R-:W-:-:S04]  /*1b60*/  I2FP.F32.S32 R0, R0 ;  /* 0x0000000000007245 */ /* 0x000fc80000201400 */
[----:B--2---:R-:W2:Y:S02]  /*1b70*/  F2I.TRUNC.NTZ R9, R0 ;  /* 0x0000000000097305 */ /* 0x004ea4000020f100 */
[----:B--2---:R-:W-:Y:S01]  /*1b80*/  STG.E desc[UR20][R6.64], R9 ;  /* 0x0000000906007986 */ /* 0x004fe2000c101914 */
[----:B------:R-:W-:Y:S05]  /*1b90*/  EXIT ;  /* 0x000000000000794d */ /* 0x000fea0003800000 */
.L_x_33:
        /* <DEDUP_REMOVED lines=14> */
.L_x_38:


//--------------------- .text._ZN3cub18CUB_300001_SM_10006detail8for_each13static_kernelINS2_12policy_hub_t12policy_500_tEmN6thrust24THRUST_300001_SM_1000_NS8cuda_cub20__uninitialized_fill7functorINS7_10device_ptrIiEEiEEEEvT0_T1_ --------------------------
	.section	.text._ZN3cub18CUB_300001_SM_10006detail8for_each13static_kernelINS2_12policy_hub_t12policy_500_tEmN6thrust24THRUST_300001_SM_1000_NS8cuda_cub20__uninitialized_fill7functorINS7_10device_ptrIiEEiEEEEvT0_T1_,"ax",@progbits
	.align	128
        .global         _ZN3cub18CUB_300001_SM_10006detail8for_each13static_kernelINS2_12policy_hub_t12policy_500_tEmN6thrust24THRUST_300001_SM_1000_NS8cuda_cub20__uninitialized_fill7functorINS7_10device_ptrIiEEiEEEEvT0_T1_
        .type           _ZN3cub18CUB_300001_SM_10006detail8for_each13static_kernelINS2_12policy_hub_t12policy_500_tEmN6thrust24THRUST_300001_SM_1000_NS8cuda_cub20__uninitialized_fill7functorINS7_10device_ptrIiEEiEEEEvT0_T1_,@function
        .size           _ZN3cub18CUB_300001_SM_10006detail8for_each13static_kernelINS2_12policy_hub_t12policy_500_tEmN6thrust24THRUST_300001_SM_1000_NS8cuda_cub20__uninitialized_fill7functorINS7_10device_ptrIiEEiEEEEvT0_T1_,(.L_x_39 - _ZN3cub18CUB_300001_SM_10006detail8for_each13static_kernelINS2_12policy_hub_t12policy_500_tEmN6thrust24THRUST_300001_SM_1000_NS8cuda_cub20__uninitialized_fill7functorINS7_10device_ptrIiEEiEEEEvT0_T1_)
        .other          _ZN3cub18CUB_300001_SM_10006detail8for_each13static_kernelINS2_12policy_hub_t12policy_500_tEmN6thrust24THRUST_300001_SM_1000_NS8cuda_cub20__uninitialized_fill7functorINS7_10device_ptrIiEEiEEEEvT0_T1_,@"STO_CUDA_ENTRY STV_DEFAULT"
_ZN3cub18CUB_300001_SM_10006detail8for_each13static_kernelINS2_12policy_hub_t12policy_500_tEmN6thrust24THRUST_300001_SM_1000_NS8cuda_cub20__uninitialized_fill7functorINS7_10device_ptrIiEEiEEEEvT0_T1_:
.text._ZN3cub18CUB_300001_SM_10006detail8for_each13static_kernelINS2_12policy_hub_t12policy_500_tEmN6thrust24THRUST_300001_SM_1000_NS8cuda_cub20__uninitialized_fill7functorINS7_10device_ptrIiEEiEEEEvT0_T1_:
[----:B------:R-:W-:Y:S08]  /*0000*/  LDC R1, c[0x0][0x37c] ;  /* 0x0000df00ff017b82 */ /* 0x000ff00000000800 */
[----:B------:R-:W0:Y:S01]  /*0010*/  S2UR UR4, SR_CTAID.X ;  /* 0x00000000000479c3 */ /* 0x000e220000002500 */
[----:B------:R-:W1:Y:S01]  /*0020*/  LDCU.64 UR6, c[0x0][0x380] ;  /* 0x00007000ff0677ac */ /* 0x000e620008000a00 */
[----:B------:R-:W2:Y:S01]  /*0030*/  LDCU.64 UR8, c[0x0][0x358] ;  /* 0x00006b00ff0877ac */ /* 0x000ea20008000a00 */
[----:B0-----:R-:W-:-:S04]  /*0040*/  UIMAD.WIDE.U32 UR4, UR4, 0x200, URZ ;  /* 0x00000200040478a5 */ /* 0x001fc8000f8e00ff */
[----:B-1----:R-:W-:-:S04]  /*0050*/  UIADD3 UR6, UP0, UPT, -UR4, UR6, URZ ;  /* 0x0000000604067290 */ /* 0x002fc8000ff1e1ff */
[----:B------:R-:W-:Y:S02]  /*0060*/  UIADD3.X UR7, UPT, UPT, ~UR5, UR7, URZ, UP0, !UPT ;  /* 0x0000000705077290 */ /* 0x000fe400087fe5ff */
[----:B------:R-:W-:-:S04]  /*0070*/  UISETP.GE.U32.AND UP0, UPT, UR6, 0x200, UPT ;  /* 0x000002000600788c */ /* 0x000fc8000bf06070 */
[----:B------:R-:W-:-:S09]  /*0080*/  UISETP.GE.U32.AND.EX UP0, UPT, UR7, URZ, UPT, UP0 ;  /* 0x000000ff0700728c */ /* 0x000fd2000bf06100 */
[----:B--2---:R-:W-:Y:S05]  /*0090*/  BRA.U !UP0, `(.L_x_34) ;  /* 0x0000000108287547 */ /* 0x004fea000b800000 */
[----:B------:R-:W0:Y:S01]  /*00a0*/  S2R R0, SR_TID.X ;  /* 0x0000000000007919 */ /* 0x000e220000002100 */
[----:B------:R-:W1:Y:S01]  /*00b0*/  LDCU.64 UR6, c[0x0][0x388] ;  /* 0x00007100ff0677ac */ /* 0x000e620008000a00 */
[----:B------:R-:W2:Y:S01]  /*00c0*/  LDC R5, c[0x0][0x390] ;  /* 0x0000e400ff057b82 */ /* 0x000ea20000000800 */
[----:B0-----:R-:W-:-:S05]  /*00d0*/  IADD3 R0, P0, PT, R0, UR4, RZ ;  /* 0x0000000400007c10 */ /* 0x001fca000ff1e0ff */
[----:B------:R-:W-:Y:S01]  /*00e0*/  IMAD.X R3, RZ, RZ, UR5, P0 ;  /* 0x00000005ff037e24 */ /* 0x000fe200080e06ff */
[----:B-1----:R-:W-:-:S04]  /*00f0*/  LEA R2, P0, R0, UR6, 0x2 ;  /* 0x0000000600027c11 */ /* 0x002fc8000f8010ff */
[----:B------:R-:W-:-:S05]  /*0100*/  LEA.HI.X R3, R0, UR7, R3, 0x2, P0 ;  /* 0x0000000700037c11 */ /* 0x000fca00080f1403 */
[----:B--2---:R-:W-:Y:S04]  /*0110*/  STG.E desc[UR8][R2.64], R5 ;  /* 0x0000000502007986 */ /* 0x004fe8000c101908 */
[----:B------:R-:W-:Y:S01]  /*0120*/  STG.E desc[UR8][R2.64+0x400], R5 ;  /* 0x0004000502007986 */ /* 0x000fe2000c101908 */
[----:B------:R-:W-:Y:S05]  /*0130*/  EXIT ;  /* 0x000000000000794d */ /* 0x000fea0003800000 */
.L_x_34:
[----:B------:R-:W0:Y:S01]  /*0140*/  S2R R0, SR_TID.X ;  /* 0x0000000000007919 */ /* 0x000e220000002100 */
[----:B------:R-:W-:Y:S01]  /*0150*/  IMAD.U32 R2, RZ, RZ, UR7 ;  /* 0x00000007ff027e24 */ /* 0x000fe2000f8e00ff */
[----:B------:R-:W1:Y:S01]  /*0160*/  LDCU.64 UR10, c[0x0][0x388] ;  /* 0x00007100ff0a77ac */ /* 0x000e620008000a00 */
[----:B------:R-:W-:Y:S01]  /*0170*/  IMAD.U32 R4, RZ, RZ, UR7 ;  /* 0x00000007ff047e24 */ /* 0x000fe2000f8e00ff */
[----:B0-----:R-:W-:-:S04]  /*0180*/  ISETP.LT.U32.AND P0, PT, R0, UR6, PT ;  /* 0x0000000600007c0c */ /* 0x001fc8000bf01070 */
[----:B------:R-:W-:Y:S01]  /*0190*/  ISETP.GT.U32.AND.EX P0, PT, R2, RZ, PT, P0 ;  /* 0x000000ff0200720c */ /* 0x000fe20003f04100 */
[C---:B------:R-:W-:Y:S01]  /*01a0*/  VIADD R2, R0.reuse, 0x100 ;  /* 0x0000010000027836 */ /* 0x040fe20000000000 */
[----:B------:R-:W-:-:S04]  /*01b0*/  IADD3 R0, P2, PT, R0, UR4, RZ ;  /* 0x0000000400007c10 */ /* 0x000fc8000ff5e0ff */
[----:B------:R-:W-:Y:S01]  /*01c0*/  ISETP.LT.U32.AND P1, PT, R2, UR6, PT ;  /* 0x0000000602007c0c */ /* 0x000fe2000bf21070 */
[----:B------:R-:W-:Y:S01]  /*01d0*/  IMAD.X R3, RZ, RZ, UR5, P2 ;  /* 0x00000005ff037e24 */ /* 0x000fe200090e06ff */
[----:B-1----:R-:W-:Y:S02]  /*01e0*/  LEA R2, P2, R0, UR10, 0x2 ;  /* 0x0000000a00027c11 */ /* 0x002fe4000f8410ff */
[----:B------:R-:W-:Y:S02]  /*01f0*/  ISETP.GT.U32.AND.EX P1, PT, R4, RZ, PT, P1 ;  /* 0x000000ff0400720c */ /* 0x000fe40003f24110 */
[----:B------:R-:W-:Y:S01]  /*0200*/  LEA.HI.X R3, R0, UR11, R3, 0x2, P2 ;  /* 0x0000000b00037c11 */ /* 0x000fe200090f1403 */
[----:B------:R-:W0:Y:S04]  /*0210*/  @P0 LDC R5, c[0x0][0x390] ;  /* 0x0000e400ff050b82 */ /* 0x000e280000000800 */
[----:B0-----:R0:W-:Y:S06]  /*0220*/  @P0 STG.E desc[UR8][R2.64], R5 ;  /* 0x0000000502000986 */ /* 0x0011ec000c101908 */
[----:B------:R-:W-:Y:S05]  /*0230*/  @!P1 EXIT ;  /* 0x000000000000994d */ /* 0x000fea0003800000 */
[----:B0-----:R-:W0:Y:S02]  /*0240*/  LDC R5, c[0x0][0x390] ;  /* 0x0000e400ff057b82 */ /* 0x001e240000000800 */
[----:B0-----:R-:W-:Y:S01]  /*0250*/  STG.E desc[UR8][R2.64+0x400], R5 ;  /* 0x0004000502007986 */ /* 0x001fe2000c101908 */
[----:B------:R-:W-:Y:S05]  /*0260*/  EXIT ;  /* 0x000000000000794d */ /* 0x000fea0003800000 */
.L_x_35:
        /* <DEDUP_REMOVED lines=9> */
.L_x_39:


//--------------------- .text._ZN3cub18CUB_300001_SM_10006detail11EmptyKernelIvEEvv --------------------------
	.section	.text._ZN3cub18CUB_300001_SM_10006detail11EmptyKernelIvEEvv,"ax",@progbits
	.align	128
        .global         _ZN3cub18CUB_300001_SM_10006detail11EmptyKernelIvEEvv
        .type           _ZN3cub18CUB_300001_SM_10006detail11EmptyKernelIvEEvv,@function
        .size           _ZN3cub18CUB_300001_SM_10006detail11EmptyKernelIvEEvv,(.L_x_40 - _ZN3cub18CUB_300001_SM_10006detail11EmptyKernelIvEEvv)
        .other          _ZN3cub18CUB_300001_SM_10006detail11EmptyKernelIvEEvv,@"STO_CUDA_ENTRY STV_DEFAULT"
_ZN3cub18CUB_300001_SM_10006detail11EmptyKernelIvEEvv:
.text._ZN3cub18CUB_300001_SM_10006detail11EmptyKernelIvEEvv:
[----:B------:R-:W-:Y:S01]  /*0000*/  LDC R1, c[0x0][0x37c] ;  /* 0x0000df00ff017b82 */ /* 0x000fe20000000800 */
[----:B------:R-:W-:Y:S05]  /*0010*/  EXIT ;  /* 0x000000000000794d */ /* 0x000fea0003800000 */
.L_x_36:
        /* <DEDUP_REMOVED lines=14> */
.L_x_40:


//--------------------- .nv.shared.reserved.0     --------------------------
	.section	.nv.shared.reserved.0,"aw",@nobits
	.weak		__nv_reservedSMEM_offset_0_alias
	.size		__nv_reservedSMEM_offset_0_alias, 0, 64
	.other		__nv_reservedSMEM_offset_0_alias,@"STO_CUDA_RESERVED_SHARED STV_DEFAULT"
__nv_reservedSMEM_offset_0_alias:
	.zero		0
	.zero		64


//--------------------- .nv.global                --------------------------
	.section	.nv.global,"aw",@nobits
.nv.global:
	.type		_ZN30_INTERNAL_861abf5e_4_k_cu_main6thrust24THRUST_300001_SM_1000_NS12placeholders2_8E,@object
	.size		_ZN30_INTERNAL_861abf5e_4_k_cu_main6thrust24THRUST_300001_SM_1000_NS12placeholders2_8E,(_ZN30_INTERNAL_861abf5e_4_k_cu_main4cuda3std3__432_GLOBAL__N__861abf5e_4_k_cu_main6ignoreE - _ZN30_INTERNAL_861abf5e_4_k_cu_main6thrust24THRUST_300001_SM_1000_NS12placeholders2_8E)
_ZN30_INTERNAL_861abf5e_4_k_cu_main6thrust24THRUST_300001_SM_1000_NS12placeholders2_8E:
	.zero		1
	.type		_ZN30_INTERNAL_861abf5e_4_k_cu_main4cuda3std3__432_GLOBAL__N__861abf5e_4_k_cu_main6ignoreE,@object
	.size		_ZN30_INTERNAL_861abf5e_4_k_cu_main4cuda3std3__432_GLOBAL__N__861abf5e_4_k_cu_main6ignoreE,(_ZN30_INTERNAL_861abf5e_4_k_cu_main4cuda3std6ranges3__45__cpo4dataE - _ZN30_INTERNAL_861abf5e_4_k_cu_main4cuda3std3__432_GLOBAL__N__861abf5e_4_k_cu_main6ignoreE)
_ZN30_INTERNAL_861abf5e_4_k_cu_main4cuda3std3__432_GLOBAL__N__861abf5e_4_k_cu_main6ignoreE:
	.zero		1
	.type		_ZN30_INTERNAL_861abf5e_4_k_cu_main4cuda3std6ranges3__45__cpo4dataE,@object
	.size		_ZN30_INTERNAL_861abf5e_4_k_cu_main4cuda3std6ranges3__45__cpo4dataE,(_ZN30_INTERNAL_861abf5e_4_k_cu_main6thrust24THRUST_300001_SM_1000_NS6system3cpp3parE - _ZN30_INTERNAL_861abf5e_4_k_cu_main4cuda3std6ranges3__45__cpo4dataE)
_ZN30_INTERNAL_861abf5e_4_k_cu_main4cuda3std6ranges3__45__cpo4dataE:
	.zero		1
	.type		_ZN30_INTERNAL_861abf5e_4_k_cu_main6thrust24THRUST_300001_SM_1000_NS6system3cpp3parE,@object
	.size		_ZN30_INTERNAL_861abf5e_4_k_cu_main6thrust24THRUST_300001_SM_1000_NS6system3cpp3parE,(_ZN30_INTERNAL_861abf5e_4_k_cu_main4cuda3std3__45__cpo5beginE - _ZN30_INTERNAL_861abf5e_4_k_cu_main6thrust24THRUST_300001_SM_1000_NS6system3cpp3parE)
_ZN30_INTERNAL_861abf5e_4_k_cu_main6thrust24THRUST_300001_SM_1000_NS6system3cpp3parE:
	.zero		1
	.type		_ZN30_INTERNAL_861abf5e_4_k_cu_main4cuda3std3__45__cpo5beginE,@object
	.size		_ZN30_INTERNAL_861abf5e_4_k_cu_main4cuda3std3__45__cpo5beginE,(_ZN30_INTERNAL_861abf5e_4_k_cu_main4cuda3std6ranges3__45__cpo5beginE - _ZN30_INTERNAL_861abf5e_4_k_cu_main4cuda3std3__45__cpo5beginE)
_ZN30_INTERNAL_861abf5e_4_k_cu_main4cuda3std3__45__cpo5beginE:
	.zero		1
	.type		_ZN30_INTERNAL_861abf5e_4_k_cu_main4cuda3std6ranges3__45__cpo5beginE,@object
	.size		_ZN30_INTERNAL_861abf5e_4_k_cu_main4cuda3std6ranges3__45__cpo5beginE,(_ZN30_INTERNAL_861abf5e_4_k_cu_main6thrust24THRUST_300001_SM_1000_NS6deviceE - _ZN30_INTERNAL_861abf5e_4_k_cu_main4cuda3std6ranges3__45__cpo5beginE)
_ZN30_INTERNAL_861abf5e_4_k_cu_main4cuda3std6ranges3__45__cpo5beginE:
	.zero		1
	.type		_ZN30_INTERNAL_861abf5e_4_k_cu_main6thrust24THRUST_300001_SM_1000_NS6deviceE,@object
	.size		_ZN30_INTERNAL_861abf5e_4_k_cu_main6thrust24THRUST_300001_SM_1000_NS6deviceE,(_ZN30_INTERNAL_861abf5e_4_k_cu_main4cuda3std3__47nulloptE - _ZN30_INTERNAL_861abf5e_4_k_cu_main6thrust24THRUST_300001_SM_1000_NS6deviceE)
_ZN30_INTERNAL_861abf5e_4_k_cu_main6thrust24THRUST_300001_SM_1000_NS6deviceE:
	.zero		1
	.type		_ZN30_INTERNAL_861abf5e_4_k_cu_main4cuda3std3__47nulloptE,@object
	.size		_ZN30_INTERNAL_861abf5e_4_k_cu_main4cuda3std3__47nulloptE,(_ZN30_INTERNAL_861abf5e_4_k_cu_main4cuda3std6ranges3__45__cpo8distanceE - _ZN30_INTERNAL_861abf5e_4_k_cu_main4cuda3std3__47nulloptE)
_ZN30_INTERNAL_861abf5e_4_k_cu_main4cuda3std3__47nulloptE:
	.zero		1
	.type		_ZN30_INTERNAL_861abf5e_4_k_cu_main4cuda3std6ranges3__45__cpo8distanceE,@object
	.size		_ZN30_INTERNAL_861abf5e_4_k_cu_main4cuda3std6ranges3__45__cpo8distanceE,(_ZN30_INTERNAL_861abf5e_4_k_cu_main6thrust24THRUST_300001_SM_1000_NS12placeholders2_4E - _ZN30_INTERNAL_861abf5e_4_k_cu_main4cuda3std6ranges3__45__cpo8distanceE)
_ZN30_INTERNAL_861abf5e_4_k_cu_main4cuda3std6ranges3__45__cpo8distanceE:
	.zero		1
	.type		_ZN30_INTERNAL_861abf5e_4_k_cu_main6thrust24THRUST_300001_SM_1000_NS12placeholders2_4E,@object
	.size		_ZN30_INTERNAL_861abf5e_4_k_cu_main6thrust24THRUST_300001_SM_1000_NS12placeholders2_4E,(_ZN30_INTERNAL_861abf5e_4_k_cu_main4cuda3std3__45__cpo6rbeginE - _ZN30_INTERNAL_861abf5e_4_k_cu_main6thrust24THRUST_300001_SM_1000_NS12placeholders2_4E)
_ZN30_INTERNAL_861abf5e_4_k_cu_main6thrust24THRUST_300001_SM_1000_NS12placeholders2_4E:
	.zero		1
	.type		_ZN30_INTERNAL_861abf5e_4_k_cu_main4cuda3std3__45__cpo6rbeginE,@object
	.size		_ZN30_INTERNAL_861abf5e_4_k_cu_main4cuda3std3__45__cpo6rbeginE,(_ZN30_INTERNAL_861abf5e_4_k_cu_main4cuda3std6ranges3__45__cpo7advanceE - _ZN30_INTERNAL_861abf5e_4_k_cu_main4cuda3std3__45__cpo6rbeginE)
_ZN30_INTERNAL_861abf5e_4_k_cu_main4cuda3std3__45__cpo6rbeginE:
	.zero		1
	.type		_ZN30_INTERNAL_861abf5e_4_k_cu_main4cuda3std6ranges3__45__cpo7advanceE,@object
	.size		_ZN30_INTERNAL_861abf5e_4_k_cu_main4cuda3std6ranges3__45__cpo7advanceE,(_ZN30_INTERNAL_861abf5e_4_k_cu_main6thrust24THRUST_300001_SM_1000_NS12placeholders3_10E - _ZN30_INTERNAL_861abf5e_4_k_cu_main4cuda3std6ranges3__45__cpo7advanceE)
_ZN30_INTERNAL_861abf5e_4_k_cu_main4cuda3std6ranges3__45__cpo7advanceE:
	.zero		1
	.type		_ZN30_INTERNAL_861abf5e_4_k_cu_main6thrust24THRUST_300001_SM_1000_NS12placeholders3_10E,@object
	.size		_ZN30_INTERNAL_861abf5e_4_k_cu_main6thrust24THRUST_300001_SM_1000_NS12placeholders3_10E,(_ZN30_INTERNAL_861abf5e_4_k_cu_main4cuda3std3__48in_placeE - _ZN30_INTERNAL_861abf5e_4_k_cu_main6thrust24THRUST_300001_SM_1000_NS12placeholders3_10E)
_ZN30_INTERNAL_861abf5e_4_k_cu_main6thrust24THRUST_300001_SM_1000_NS12placeholders3_10E:
	.zero		1
	.type		_ZN30_INTERNAL_861abf5e_4_k_cu_main4cuda3std3__48in_placeE,@object
	.size		_ZN30_INTERNAL_861abf5e_4_k_cu_main4cuda3std3__48in_placeE,(_ZN30_INTERNAL_861abf5e_4_k_cu_main4cuda3std6ranges3__45__cpo4sizeE - _ZN30_INTERNAL_861abf5e_4_k_cu_main4cuda3std3__48in_placeE)
_ZN30_INTERNAL_861abf5e_4_k_cu_main4cuda3std3__48in_placeE:
	.zero		1
	.type		_ZN30_INTERNAL_861abf5e_4_k_cu_main4cuda3std6ranges3__45__cpo4sizeE,@object
	.size		_ZN30_INTERNAL_861abf5e_4_k_cu_main4cuda3std6ranges3__45__cpo4sizeE,(_ZN30_INTERNAL_861abf5e_4_k_cu_main6thrust24THRUST_300001_SM_1000_NS12placeholders2_2E - _ZN30_INTERNAL_861abf5e_4_k_cu_main4cuda3std6ranges3__45__cpo4sizeE)
_ZN30_INTERNAL_861abf5e_4_k_cu_main4cuda3std6ranges3__45__cpo4sizeE:
	.zero		1
	.type		_ZN30_INTERNAL_861abf5e_4_k_cu_main6thrust24THRUST_300001_SM_1000_NS12placeholders2_2E,@object
	.size		_ZN30_INTERNAL_861abf5e_4_k_cu_main6thrust24THRUST_300001_SM_1000_NS12placeholders2_2E,(_ZN30_INTERNAL_861abf5e_4_k_cu_main4cuda3std3__45__cpo6cbeginE - _ZN30_INTERNAL_861abf5e_4_k_cu_main6thrust24THRUST_300001_SM_1000_NS12placeholders2_2E)
_ZN30_INTERNAL_861abf5e_4_k_cu_main6thrust24THRUST_300001_SM_1000_NS12placeholders2_2E:
	.zero		1
	.type		_ZN30_INTERNAL_861abf5e_4_k_cu_main4cuda3std3__45__cpo6cbeginE,@object
	.size		_ZN30_INTERNAL_861abf5e_4_k_cu_main4cuda3std3__45__cpo6cbeginE,(_ZN30_INTERNAL_861abf5e_4_k_cu_main4cuda3std6ranges3__45__cpo6cbeginE - _ZN30_INTERNAL_861abf5e_4_k_cu_main4cuda3std3__45__cpo6cbeginE)
_ZN30_INTERNAL_861abf5e_4_k_cu_main4cuda3std3__45__cpo6cbeginE:
	.zero		1
	.type		_ZN30_INTERNAL_861abf5e_4_k_cu_main4cuda3std6ranges3__45__cpo6cbeginE,@object
	.size		_ZN30_INTERNAL_861abf5e_4_k_cu_main4cuda3std6ranges3__45__cpo6cbeginE,(_ZN30_INTERNAL_861abf5e_4_k_cu_main6thrust24THRUST_300001_SM_1000_NS12placeholders2_6E - _ZN30_INTERNAL_861abf5e_4_k_cu_main4cuda3std6ranges3__45__cpo6cbeginE)
_ZN30_INTERNAL_861abf5e_4_k_cu_main4cuda3std6ranges3__45__cpo6cbeginE:
	.zero		1
	.type		_ZN30_INTERNAL_861abf5e_4_k_cu_main6thrust24THRUST_300001_SM_1000_NS12placeholders2_6E,@object
	.size		_ZN30_INTERNAL_861abf5e_4_k_cu_main6thrust24THRUST_300001_SM_1000_NS12placeholders2_6E,(_ZN30_INTERNAL_861abf5e_4_k_cu_main4cuda3std3__45__cpo7crbeginE - _ZN30_INTERNAL_861abf5e_4_k_cu_main6thrust24THRUST_300001_SM_1000_NS12placeholders2_6E)
_ZN30_INTERNAL_861abf5e_4_k_cu_main6thrust24THRUST_300001_SM_1000_NS12placeholders2_6E:
	.zero		1
	.type		_ZN30_INTERNAL_861abf5e_4_k_cu_main4cuda3std3__45__cpo7crbeginE,@object
	.size		_ZN30_INTERNAL_861abf5e_4_k_cu_main4cuda3std3__45__cpo7crbeginE,(_ZN30_INTERNAL_861abf5e_4_k_cu_main4cuda3std6ranges3__45__cpo4nextE - _ZN30_INTERNAL_861abf5e_4_k_cu_main4cuda3std3__45__cpo7crbeginE)
_ZN30_INTERNAL_861abf5e_4_k_cu_main4cuda3std3__45__cpo7crbeginE:
	.zero		1
	.type		_ZN30_INTERNAL_861abf5e_4_k_cu_main4cuda3std6ranges3__45__cpo4nextE,@object
	.size		_ZN30_INTERNAL_861abf5e_4_k_cu_main4cuda3std6ranges3__45__cpo4nextE,(_ZN30_INTERNAL_861abf5e_4_k_cu_main4cuda3std6ranges3__45__cpo4swapE - _ZN30_INTERNAL_861abf5e_4_k_cu_main4cuda3std6ranges3__45__cpo4nextE)
_ZN30_INTERNAL_861abf5e_4_k_cu_main4cuda3std6ranges3__45__cpo4nextE:
	.zero		1
	.type		_ZN30_INTERNAL_861abf5e_4_k_cu_main4cuda3std6ranges3__45__cpo4swapE,@object
	.size		_ZN30_INTERNAL_861abf5e_4_k_cu_main4cuda3std6ranges3__45__cpo4swapE,(_ZN30_INTERNAL_861abf5e_4_k_cu_main6thrust24THRUST_300001_SM_1000_NS8cuda_cub10par_nosyncE - _ZN30_INTERNAL_861abf5e_4_k_cu_main4cuda3std6ranges3__45__cpo4swapE)
_ZN30_INTERNAL_861abf5e_4_k_cu_main4cuda3std6ranges3__45__cpo4swapE:
	.zero		1
	.type		_ZN30_INTERNAL_861abf5e_4_k_cu_main6thrust24THRUST_300001_SM_1000_NS8cuda_cub10par_nosyncE,@object
	.size		_ZN30_INTERNAL_861abf5e_4_k_cu_main6thrust24THRUST_300001_SM_1000_NS8cuda_cub10par_nosyncE,(_ZN30_INTERNAL_861abf5e_4_k_cu_main6thrust24THRUST_300001_SM_1000_NS3seqE - _ZN30_INTERNAL_861abf5e_4_k_cu_main6thrust24THRUST_300001_SM_1000_NS8cuda_cub10par_nosyncE)
_ZN30_INTERNAL_861abf5e_4_k_cu_main6thrust24THRUST_300001_SM_1000_NS8cuda_cub10par_nosyncE:
	.zero		1
	.type		_ZN30_INTERNAL_861abf5e_4_k_cu_main6thrust24THRUST_300001_SM_1000_NS3seqE,@object
	.size		_ZN30_INTERNAL_861abf5e_4_k_cu_main6thrust24THRUST_300001_SM_1000_NS3seqE,(_ZN30_INTERNAL_861abf5e_4_k_cu_main4cuda3std3__420unreachable_sentinelE - _ZN30_INTERNAL_861abf5e_4_k_cu_main6thrust24THRUST_300001_SM_1000_NS3seqE)
_ZN30_INTERNAL_861abf5e_4_k_cu_main6thrust24THRUST_300001_SM_1000_NS3seqE:
	.zero		1
	.type		_ZN30_INTERNAL_861abf5e_4_k_cu_main4cuda3std3__420unreachable_sentinelE,@object
	.size		_ZN30_INTERNAL_861abf5e_4_k_cu_main4cuda3std3__420unreachable_sentinelE,(_ZN30_INTERNAL_861abf5e_4_k_cu_main4cuda3std6ranges3__45__cpo5ssizeE - _ZN30_INTERNAL_861abf5e_4_k_cu_main4cuda3std3__420unreachable_sentinelE)
_ZN30_INTERNAL_861abf5e_4_k_cu_main4cuda3std3__420unreachable_sentinelE:
	.zero		1
	.type		_ZN30_INTERNAL_861abf5e_4_k_cu_main4cuda3std6ranges3__45__cpo5ssizeE,@object
	.size		_ZN30_INTERNAL_861abf5e_4_k_cu_main4cuda3std6ranges3__45__cpo5ssizeE,(_ZN30_INTERNAL_861abf5e_4_k_cu_main6thrust24THRUST_300001_SM_1000_NS12placeholders2_3E - _ZN30_INTERNAL_861abf5e_4_k_cu_main4cuda3std6ranges3__45__cpo5ssizeE)
_ZN30_INTERNAL_861abf5e_4_k_cu_main4cuda3std6ranges3__45__cpo5ssizeE:
	.zero		1
	.type		_ZN30_INTERNAL_861abf5e_4_k_cu_main6thrust24THRUST_300001_SM_1000_NS12placeholders2_3E,@object
	.size		_ZN30_INTERNAL_861abf5e_4_k_cu_main6thrust24THRUST_300001_SM_1000_NS12placeholders2_3E,(_ZN30_INTERNAL_861abf5e_4_k_cu_main4cuda3std3__45__cpo4cendE - _ZN30_INTERNAL_861abf5e_4_k_cu_main6thrust24THRUST_300001_SM_1000_NS12placeholders2_3E)
_ZN30_INTERNAL_861abf5e_4_k_cu_main6thrust24THRUST_300001_SM_1000_NS12placeholders2_3E:
	.zero		1
	.type		_ZN30_INTERNAL_861abf5e_4_k_cu_main4cuda3std3__45__cpo4cendE,@object
	.size		_ZN30_INTERNAL_861abf5e_4_k_cu_main4cuda3std3__45__cpo4cendE,(_ZN30_INTERNAL_861abf5e_4_k_cu_main4cuda3std6ranges3__45__cpo4cendE - _ZN30_INTERNAL_861abf5e_4_k_cu_main4cuda3std3__45__cpo4cendE)
_ZN30_INTERNAL_861abf5e_4_k_cu_main4cuda3std3__45__cpo4cendE:
	.zero		1
	.type		_ZN30_INTERNAL_861abf5e_4_k_cu_main4cuda3std6ranges3__45__cpo4cendE,@object
	.size		_ZN30_INTERNAL_861abf5e_4_k_cu_main4cuda3std6ranges3__45__cpo4cendE,(_ZN30_INTERNAL_861abf5e_4_k_cu_main6thrust24THRUST_300001_SM_1000_NS12placeholders2_7E - _ZN30_INTERNAL_861abf5e_4_k_cu_main4cuda3std6ranges3__45__cpo4cendE)
_ZN30_INTERNAL_861abf5e_4_k_cu_main4cuda3std6ranges3__45__cpo4cendE:
	.zero		1
	.type		_ZN30_INTERNAL_861abf5e_4_k_cu_main6thrust24THRUST_300001_SM_1000_NS12placeholders2_7E,@object
	.size		_ZN30_INTERNAL_861abf5e_4_k_cu_main6thrust24THRUST_300001_SM_1000_NS12placeholders2_7E,(_ZN30_INTERNAL_861abf5e_4_k_cu_main4cuda3std3__45__cpo5crendE - _ZN30_INTERNAL_861abf5e_4_k_cu_main6thrust24THRUST_300001_SM_1000_NS12placeholders2_7E)
_ZN30_INTERNAL_861abf5e_4_k_cu_main6thrust24THRUST_300001_SM_1000_NS12placeholders2_7E:
	.zero		1
	.type		_ZN30_INTERNAL_861abf5e_4_k_cu_main4cuda3std3__45__cpo5crendE,@object
	.size		_ZN30_INTERNAL_861abf5e_4_k_cu_main4cuda3std3__45__cpo5crendE,(_ZN30_INTERNAL_861abf5e_4_k_cu_main4cuda3std6ranges3__45__cpo4prevE - _ZN30_INTERNAL_861abf5e_4_k_cu_main4cuda3std3__45__cpo5crendE)
_ZN30_INTERNAL_861abf5e_4_k_cu_main4cuda3std3__45__cpo5crendE:
	.zero		1
	.type		_ZN30_INTERNAL_861abf5e_4_k_cu_main4cuda3std6ranges3__45__cpo4prevE,@object
	.size		_ZN30_INTERNAL_861abf5e_4_k_cu_main4cuda3std6ranges3__45__cpo4prevE,(_ZN30_INTERNAL_861abf5e_4_k_cu_main4cuda3std6ranges3__45__cpo9iter_moveE - _ZN30_INTERNAL_861abf5e_4_k_cu_main4cuda3std6ranges3__45__cpo4prevE)
_ZN30_INTERNAL_861abf5e_4_k_cu_main4cuda3std6ranges3__45__cpo4prevE:
	.zero		1
	.type		_ZN30_INTERNAL_861abf5e_4_k_cu_main4cuda3std6ranges3__45__cpo9iter_moveE,@object
	.size		_ZN30_INTERNAL_861abf5e_4_k_cu_main4cuda3std6ranges3__45__cpo9iter_moveE,(_ZN30_INTERNAL_861abf5e_4_k_cu_main6thrust24THRUST_300001_SM_1000_NS6system6detail10sequential3seqE - _ZN30_INTERNAL_861abf5e_4_k_cu_main4cuda3std6ranges3__45__cpo9iter_moveE)
_ZN30_INTERNAL_861abf5e_4_k_cu_main4cuda3std6ranges3__45__cpo9iter_moveE:
	.zero		1
	.type		_ZN30_INTERNAL_861abf5e_4_k_cu_main6thrust24THRUST_300001_SM_1000_NS6system6detail10sequential3seqE,@object
	.size		_ZN30_INTERNAL_861abf5e_4_k_cu_main6thrust24THRUST_300001_SM_1000_NS6system6detail10sequential3seqE,(_ZN30_INTERNAL_861abf5e_4_k_cu_main6thrust24THRUST_300001_SM_1000_NS12placeholders2_9E - _ZN30_INTERNAL_861abf5e_4_k_cu_main6thrust24THRUST_300001_SM_1000_NS6system6detail10sequential3seqE)
_ZN30_INTERNAL_861abf5e_4_k_cu_main6thrust24THRUST_300001_SM_1000_NS6system6detail10sequential3seqE:
	.zero		1
	.type		_ZN30_INTERNAL_861abf5e_4_k_cu_main6thrust24THRUST_300001_SM_1000_NS12placeholders2_9E,@object
	.size		_ZN30_INTERNAL_861abf5e_4_k_cu_main6thrust24THRUST_300001_SM_1000_NS12placeholders2_9E,(_ZN30_INTERNAL_861abf5e_4_k_cu_main4cuda3std3__419piecewise_constructE - _ZN30_INTERNAL_861abf5e_4_k_cu_main6thrust24THRUST_300001_SM_1000_NS12placeholders2_9E)
_ZN30_INTERNAL_861abf5e_4_k_cu_main6thrust24THRUST_300001_SM_1000_NS12placeholders2_9E:
	.zero		1
	.type		_ZN30_INTERNAL_861abf5e_4_k_cu_main4cuda3std3__419piecewise_constructE,@object
	.size		_ZN30_INTERNAL_861abf5e_4_k_cu_main4cuda3std3__419piecewise_constructE,(_ZN30_INTERNAL_861abf5e_4_k_cu_main4cuda3std6ranges3__45__cpo5cdataE - _ZN30_INTERNAL_861abf5e_4_k_cu_main4cuda3std3__419piecewise_constructE)
_ZN30_INTERNAL_861abf5e_4_k_cu_main4cuda3std3__419piecewise_constructE:
	.zero		1
	.type		_ZN30_INTERNAL_861abf5e_4_k_cu_main4cuda3std6ranges3__45__cpo5cdataE,@object
	.size		_ZN30_INTERNAL_861abf5e_4_k_cu_main4cuda3std6ranges3__45__cpo5cdataE,(_ZN30_INTERNAL_861abf5e_4_k_cu_main6thrust24THRUST_300001_SM_1000_NS12placeholders2_1E - _ZN30_INTERNAL_861abf5e_4_k_cu_main4cuda3std6ranges3__45__cpo5cdataE)
_ZN30_INTERNAL_861abf5e_4_k_cu_main4cuda3std6ranges3__45__cpo5cdataE:
	.zero		1
	.type		_ZN30_INTERNAL_861abf5e_4_k_cu_main6thrust24THRUST_300001_SM_1000_NS12placeholders2_1E,@object
	.size		_ZN30_INTERNAL_861abf5e_4_k_cu_main6thrust24THRUST_300001_SM_1000_NS12placeholders2_1E,(_ZN30_INTERNAL_861abf5e_4_k_cu_main4cuda3std3__45__cpo3endE - _ZN30_INTERNAL_861abf5e_4_k_cu_main6thrust24THRUST_300001_SM_1000_NS12placeholders2_1E)
_ZN30_INTERNAL_861abf5e_4_k_cu_main6thrust24THRUST_300001_SM_1000_NS12placeholders2_1E:
	.zero		1
	.type		_ZN30_INTERNAL_861abf5e_4_k_cu_main4cuda3std3__45__cpo3endE,@object
	.size		_ZN30_INTERNAL_861abf5e_4_k_cu_main4cuda3std3__45__cpo3endE,(_ZN30_INTERNAL_861abf5e_4_k_cu_main4cuda3std6ranges3__45__cpo3endE - _ZN30_INTERNAL_861abf5e_4_k_cu_main4cuda3std3__45__cpo3endE)
_ZN30_INTERNAL_861abf5e_4_k_cu_main4cuda3std3__45__cpo3endE:
	.zero		1
	.type		_ZN30_INTERNAL_861abf5e_4_k_cu_main4cuda3std6ranges3__45__cpo3endE,@object
	.size		_ZN30_INTERNAL_861abf5e_4_k_cu_main4cuda3std6ranges3__45__cpo3endE,(_ZN30_INTERNAL_861abf5e_4_k_cu_main6thrust24THRUST_300001_SM_1000_NS12placeholders2_5E - _ZN30_INTERNAL_861abf5e_4_k_cu_main4cuda3std6ranges3__45__cpo3endE)
_ZN30_INTERNAL_861abf5e_4_k_cu_main4cuda3std6ranges3__45__cpo3endE:
	.zero		1
	.type		_ZN30_INTERNAL_861abf5e_4_k_cu_main6thrust24THRUST_300001_SM_1000_NS12placeholders2_5E,@object
	.size		_ZN30_INTERNAL_861abf5e_4_k_cu_main6thrust24THRUST_300001_SM_1000_NS12placeholders2_5E,(_ZN30_INTERNAL_861abf5e_4_k_cu_main4cuda3std3__45__cpo4rendE - _ZN30_INTERNAL_861abf5e_4_k_cu_main6thrust24THRUST_300001_SM_1000_NS12placeholders2_5E)
_ZN30_INTERNAL_861abf5e_4_k_cu_main6thrust24THRUST_300001_SM_1000_NS12placeholders2_5E:
	.zero		1
	.type		_ZN30_INTERNAL_861abf5e_4_k_cu_main4cuda3std3__45__cpo4rendE,@object
	.size		_ZN30_INTERNAL_861abf5e_4_k_cu_main4cuda3std3__45__cpo4rendE,(_ZN30_INTERNAL_861abf5e_4_k_cu_main4cuda3std6ranges3__45__cpo9iter_swapE - _ZN30_INTERNAL_861abf5e_4_k_cu_main4cuda3std3__45__cpo4rendE)
_ZN30_INTERNAL_861abf5e_4_k_cu_main4cuda3std3__45__cpo4rendE:
	.zero		1
	.type		_ZN30_INTERNAL_861abf5e_4_k_cu_main4cuda3std6ranges3__45__cpo9iter_swapE,@object
	.size		_ZN30_INTERNAL_861abf5e_4_k_cu_main4cuda3std6ranges3__45__cpo9iter_swapE,(_ZN30_INTERNAL_861abf5e_4_k_cu_main4cuda3std3__48unexpectE - _ZN30_INTERNAL_861abf5e_4_k_cu_main4cuda3std6ranges3__45__cpo9iter_swapE)
_ZN30_INTERNAL_861abf5e_4_k_cu_main4cuda3std6ranges3__45__cpo9iter_swapE:
	.zero		1
	.type		_ZN30_INTERNAL_861abf5e_4_k_cu_main4cuda3std3__48unexpectE,@object
	.size		_ZN30_INTERNAL_861abf5e_4_k_cu_main4cuda3std3__48unexpectE,(_ZN30_INTERNAL_861abf5e_4_k_cu_main6thrust24THRUST_300001_SM_1000_NS8cuda_cub3parE - _ZN30_INTERNAL_861abf5e_4_k_cu_main4cuda3std3__48unexpectE)
_ZN30_INTERNAL_861abf5e_4_k_cu_main4cuda3std3__48unexpectE:
	.zero		1
	.type		_ZN30_INTERNAL_861abf5e_4_k_cu_main6thrust24THRUST_300001_SM_1000_NS8cuda_cub3parE,@object
	.size		_ZN30_INTERNAL_861abf5e_4_k_cu_main6thrust24THRUST_300001_SM_1000_NS8cuda_cub3parE,(.L_29 - _ZN30_INTERNAL_861abf5e_4_k_cu_main6thrust24THRUST_300001_SM_1000_NS8cuda_cub3parE)
_ZN30_INTERNAL_861abf5e_4_k_cu_main6thrust24THRUST_300001_SM_1000_NS8cuda_cub3parE:
	.zero		1
.L_29:


//--------------------- .nv.constant0._ZN3cub18CUB_300001_SM_10006detail9transform16transform_kernelINS2_10policy_hubILb1EN4cuda3std3__45tupleIJN6thrust24THRUST_300001_SM_1000_NS6detail15normal_iteratorINSA_10device_ptrIiEEEESF_EEEE10policy1000El5saxpySF_JPiSK_EEEvT0_iT1_T2_DpNS2_10kernel_argIT3_EE --------------------------
	.section	.nv.constant0._ZN3cub18CUB_300001_SM_10006detail9transform16transform_kernelINS2_10policy_hubILb1EN4cuda3std3__45tupleIJN6thrust24THRUST_300001_SM_1000_NS6detail15normal_iteratorINSA_10device_ptrIiEEEESF_EEEE10policy1000El5saxpySF_JPiSK_EEEvT0_iT1_T2_DpNS2_10kernel_argIT3_EE,"a",@progbits
	.sectionflags	@""
	.align	4
.nv.constant0._ZN3cub18CUB_300001_SM_10006detail9transform16transform_kernelINS2_10policy_hubILb1EN4cuda3std3__45tupleIJN6thrust24THRUST_300001_SM_1000_NS6detail15normal_iteratorINSA_10device_ptrIiEEEESF_EEEE10policy1000El5saxpySF_JPiSK_EEEvT0_iT1_T2_DpNS2_10kernel_argIT3_EE:
	.zero		952


//--------------------- .nv.constant0._ZN3cub18CUB_300001_SM_10006detail9transform16transform_kernelINS2_10policy_hubILb1EN4cuda3std3__45tupleIJN6thrust24THRUST_300001_SM_1000_NS6detail15normal_iteratorINSA_10device_ptrIiEEEESF_EEEE10policy1000Ei5saxpySF_JPiSK_EEEvT0_iT1_T2_DpNS2_10kernel_argIT3_EE --------------------------
	.section	.nv.constant0._ZN3cub18CUB_300001_SM_10006detail9transform16transform_kernelINS2_10policy_hubILb1EN4cuda3std3__45tupleIJN6thrust24THRUST_300001_SM_1000_NS6detail15normal_iteratorINSA_10device_ptrIiEEEESF_EEEE10policy1000Ei5saxpySF_JPiSK_EEEvT0_iT1_T2_DpNS2_10kernel_argIT3_EE,"a",@progbits
	.sectionflags	@""
	.align	4
.nv.constant0._ZN3cub18CUB_300001_SM_10006detail9transform16transform_kernelINS2_10policy_hubILb1EN4cuda3std3__45tupleIJN6thrust24THRUST_300001_SM_1000_NS6detail15normal_iteratorINSA_10device_ptrIiEEEESF_EEEE10policy1000Ei5saxpySF_JPiSK_EEEvT0_iT1_T2_DpNS2_10kernel_argIT3_EE:
	.zero		952


//--------------------- .nv.constant0._ZN3cub18CUB_300001_SM_10006detail8for_each13static_kernelINS2_12policy_hub_t12policy_500_tEmN6thrust24THRUST_300001_SM_1000_NS8cuda_cub20__uninitialized_fill7functorINS7_10device_ptrIiEEiEEEEvT0_T1_ --------------------------
	.section	.nv.constant0._ZN3cub18CUB_300001_SM_10006detail8for_each13static_kernelINS2_12policy_hub_t12policy_500_tEmN6thrust24THRUST_300001_SM_1000_NS8cuda_cub20__uninitialized_fill7functorINS7_10device_ptrIiEEiEEEEvT0_T1_,"a",@progbits
	.sectionflags	@""
	.align	4
.nv.constant0._ZN3cub18CUB_300001_SM_10006detail8for_each13static_kernelINS2_12policy_hub_t12policy_500_tEmN6thrust24THRUST_300001_SM_1000_NS8cuda_cub20__uninitialized_fill7functorINS7_10device_ptrIiEEiEEEEvT0_T1_:
	.zero		920


//--------------------- .nv.constant0._ZN3cub18CUB_300001_SM_10006detail11EmptyKernelIvEEvv --------------------------
	.section	.nv.constant0._ZN3cub18CUB_300001_SM_10006detail11EmptyKernelIvEEvv,"a",@progbits
	.sectionflags	@""
	.align	4
.nv.constant0._ZN3cub18CUB_300001_SM_10006detail11EmptyKernelIvEEvv:
	.zero		896


//--------------------- SYMBOLS --------------------------

	.type		.nv.reservedSmem.offset0,@object
	.size		.nv.reservedSmem.offset0,0x4
